//
// Generated by NVIDIA NVVM Compiler
//
// Compiler Build ID: CL-36424714
// Cuda compilation tools, release 13.0, V13.0.88
// Based on NVVM 20.0.0
//

.version 9.0
.target sm_100
.address_size 64

	// .globl	_Z4initv
.global .align 1 .b8 _ZN34_INTERNAL_b7dedcdd_4_k_cu__Z4initv4cuda3std3__45__cpo5beginE[1];
.global .align 1 .b8 _ZN34_INTERNAL_b7dedcdd_4_k_cu__Z4initv4cuda3std3__45__cpo3endE[1];
.global .align 1 .b8 _ZN34_INTERNAL_b7dedcdd_4_k_cu__Z4initv4cuda3std3__45__cpo6cbeginE[1];
.global .align 1 .b8 _ZN34_INTERNAL_b7dedcdd_4_k_cu__Z4initv4cuda3std3__45__cpo4cendE[1];
.global .align 1 .b8 _ZN34_INTERNAL_b7dedcdd_4_k_cu__Z4initv4cuda3std3__45__cpo6rbeginE[1];
.global .align 1 .b8 _ZN34_INTERNAL_b7dedcdd_4_k_cu__Z4initv4cuda3std3__45__cpo4rendE[1];
.global .align 1 .b8 _ZN34_INTERNAL_b7dedcdd_4_k_cu__Z4initv4cuda3std3__45__cpo7crbeginE[1];
.global .align 1 .b8 _ZN34_INTERNAL_b7dedcdd_4_k_cu__Z4initv4cuda3std3__45__cpo5crendE[1];
.global .align 1 .b8 _ZN34_INTERNAL_b7dedcdd_4_k_cu__Z4initv4cuda3std3__436_GLOBAL__N__b7dedcdd_4_k_cu__Z4initv6ignoreE[1];
.global .align 1 .b8 _ZN34_INTERNAL_b7dedcdd_4_k_cu__Z4initv4cuda3std3__419piecewise_constructE[1];
.global .align 1 .b8 _ZN34_INTERNAL_b7dedcdd_4_k_cu__Z4initv4cuda3std3__48in_placeE[1];
.global .align 1 .b8 _ZN34_INTERNAL_b7dedcdd_4_k_cu__Z4initv4cuda3std3__420unreachable_sentinelE[1];
.global .align 1 .b8 _ZN34_INTERNAL_b7dedcdd_4_k_cu__Z4initv4cuda3std3__47nulloptE[1];
.global .align 1 .b8 _ZN34_INTERNAL_b7dedcdd_4_k_cu__Z4initv4cuda3std3__48unexpectE[1];
.global .align 1 .b8 _ZN34_INTERNAL_b7dedcdd_4_k_cu__Z4initv4cuda3std6ranges3__45__cpo4swapE[1];
.global .align 1 .b8 _ZN34_INTERNAL_b7dedcdd_4_k_cu__Z4initv4cuda3std6ranges3__45__cpo9iter_moveE[1];
.global .align 1 .b8 _ZN34_INTERNAL_b7dedcdd_4_k_cu__Z4initv4cuda3std6ranges3__45__cpo5beginE[1];
.global .align 1 .b8 _ZN34_INTERNAL_b7dedcdd_4_k_cu__Z4initv4cuda3std6ranges3__45__cpo3endE[1];
.global .align 1 .b8 _ZN34_INTERNAL_b7dedcdd_4_k_cu__Z4initv4cuda3std6ranges3__45__cpo6cbeginE[1];
.global .align 1 .b8 _ZN34_INTERNAL_b7dedcdd_4_k_cu__Z4initv4cuda3std6ranges3__45__cpo4cendE[1];
.global .align 1 .b8 _ZN34_INTERNAL_b7dedcdd_4_k_cu__Z4initv4cuda3std6ranges3__45__cpo7advanceE[1];
.global .align 1 .b8 _ZN34_INTERNAL_b7dedcdd_4_k_cu__Z4initv4cuda3std6ranges3__45__cpo9iter_swapE[1];
.global .align 1 .b8 _ZN34_INTERNAL_b7dedcdd_4_k_cu__Z4initv4cuda3std6ranges3__45__cpo4nextE[1];
.global .align 1 .b8 _ZN34_INTERNAL_b7dedcdd_4_k_cu__Z4initv4cuda3std6ranges3__45__cpo4prevE[1];
.global .align 1 .b8 _ZN34_INTERNAL_b7dedcdd_4_k_cu__Z4initv4cuda3std6ranges3__45__cpo4dataE[1];
.global .align 1 .b8 _ZN34_INTERNAL_b7dedcdd_4_k_cu__Z4initv4cuda3std6ranges3__45__cpo5cdataE[1];
.global .align 1 .b8 _ZN34_INTERNAL_b7dedcdd_4_k_cu__Z4initv4cuda3std6ranges3__45__cpo4sizeE[1];
.global .align 1 .b8 _ZN34_INTERNAL_b7dedcdd_4_k_cu__Z4initv4cuda3std6ranges3__45__cpo5ssizeE[1];
.global .align 1 .b8 _ZN34_INTERNAL_b7dedcdd_4_k_cu__Z4initv4cuda3std6ranges3__45__cpo8distanceE[1];
.global .align 1 .b8 _ZN34_INTERNAL_b7dedcdd_4_k_cu__Z4initv6thrust24THRUST_300001_SM_1000_NS8cuda_cub3parE[1];
.global .align 1 .b8 _ZN34_INTERNAL_b7dedcdd_4_k_cu__Z4initv6thrust24THRUST_300001_SM_1000_NS8cuda_cub10par_nosyncE[1];
.global .align 1 .b8 _ZN34_INTERNAL_b7dedcdd_4_k_cu__Z4initv6thrust24THRUST_300001_SM_1000_NS6system6detail10sequential3seqE[1];
.global .align 1 .b8 _ZN34_INTERNAL_b7dedcdd_4_k_cu__Z4initv6thrust24THRUST_300001_SM_1000_NS6system3cpp3parE[1];
.global .align 1 .b8 _ZN34_INTERNAL_b7dedcdd_4_k_cu__Z4initv6thrust24THRUST_300001_SM_1000_NS12placeholders2_1E[1];
.global .align 1 .b8 _ZN34_INTERNAL_b7dedcdd_4_k_cu__Z4initv6thrust24THRUST_300001_SM_1000_NS12placeholders2_2E[1];
.global .align 1 .b8 _ZN34_INTERNAL_b7dedcdd_4_k_cu__Z4initv6thrust24THRUST_300001_SM_1000_NS12placeholders2_3E[1];
.global .align 1 .b8 _ZN34_INTERNAL_b7dedcdd_4_k_cu__Z4initv6thrust24THRUST_300001_SM_1000_NS12placeholders2_4E[1];
.global .align 1 .b8 _ZN34_INTERNAL_b7dedcdd_4_k_cu__Z4initv6thrust24THRUST_300001_SM_1000_NS12placeholders2_5E[1];
.global .align 1 .b8 _ZN34_INTERNAL_b7dedcdd_4_k_cu__Z4initv6thrust24THRUST_300001_SM_1000_NS12placeholders2_6E[1];
.global .align 1 .b8 _ZN34_INTERNAL_b7dedcdd_4_k_cu__Z4initv6thrust24THRUST_300001_SM_1000_NS12placeholders2_7E[1];
.global .align 1 .b8 _ZN34_INTERNAL_b7dedcdd_4_k_cu__Z4initv6thrust24THRUST_300001_SM_1000_NS12placeholders2_8E[1];
.global .align 1 .b8 _ZN34_INTERNAL_b7dedcdd_4_k_cu__Z4initv6thrust24THRUST_300001_SM_1000_NS12placeholders2_9E[1];
.global .align 1 .b8 _ZN34_INTERNAL_b7dedcdd_4_k_cu__Z4initv6thrust24THRUST_300001_SM_1000_NS12placeholders3_10E[1];
.global .align 1 .b8 _ZN34_INTERNAL_b7dedcdd_4_k_cu__Z4initv6thrust24THRUST_300001_SM_1000_NS3seqE[1];
.global .align 1 .b8 _ZN34_INTERNAL_b7dedcdd_4_k_cu__Z4initv6thrust24THRUST_300001_SM_1000_NS6deviceE[1];

.visible .entry _Z4initv()
{


	ret;

}
	// .globl	_Z10scatterSumiPfS_
.visible .entry _Z10scatterSumiPfS_(
	.param .u32 _Z10scatterSumiPfS__param_0,
	.param .u64 .ptr .align 1 _Z10scatterSumiPfS__param_1,
	.param .u64 .ptr .align 1 _Z10scatterSumiPfS__param_2
)
{
	.reg .pred 	%p<12>;
	.reg .b32 	%r<27>;
	.reg .b32 	%f<59>;
	.reg .b64 	%rd<20>;

	ld.param.u32 	%r17, [_Z10scatterSumiPfS__param_0];
	ld.param.u64 	%rd9, [_Z10scatterSumiPfS__param_1];
	ld.param.u64 	%rd10, [_Z10scatterSumiPfS__param_2];
	cvta.to.global.u64 	%rd1, %rd10;
	mov.u32 	%r18, %ctaid.x;
	mov.u32 	%r19, %ntid.x;
	mov.u32 	%r20, %tid.x;
	mad.lo.s32 	%r1, %r18, %r19, %r20;
	setp.ge.s32 	%p1, %r1, %r17;
	setp.lt.s32 	%p2, %r17, 1;
	or.pred  	%p3, %p1, %p2;
	@%p3 bra 	$L__BB1_13;
	cvta.to.global.u64 	%rd11, %rd9;
	mul.wide.s32 	%rd12, %r1, 4;
	add.s64 	%rd2, %rd11, %rd12;
	and.b32  	%r2, %r17, 15;
	setp.lt.u32 	%p4, %r17, 16;
	mov.b32 	%r24, 0;
	@%p4 bra 	$L__BB1_4;
	and.b32  	%r24, %r17, 2147483632;
	neg.s32 	%r22, %r24;
	add.s64 	%rd18, %rd1, 32;
$L__BB1_3:
	.pragma "nounroll";
	ld.global.f32 	%f1, [%rd2];
	atom.global.add.f32 	%f2, [%rd18+-32], %f1;
	ld.global.f32 	%f3, [%rd2];
	atom.global.add.f32 	%f4, [%rd18+-28], %f3;
	ld.global.f32 	%f5, [%rd2];
	atom.global.add.f32 	%f6, [%rd18+-24], %f5;
	ld.global.f32 	%f7, [%rd2];
	atom.global.add.f32 	%f8, [%rd18+-20], %f7;
	ld.global.f32 	%f9, [%rd2];
	atom.global.add.f32 	%f10, [%rd18+-16], %f9;
	ld.global.f32 	%f11, [%rd2];
	atom.global.add.f32 	%f12, [%rd18+-12], %f11;
	ld.global.f32 	%f13, [%rd2];
	atom.global.add.f32 	%f14, [%rd18+-8], %f13;
	ld.global.f32 	%f15, [%rd2];
	atom.global.add.f32 	%f16, [%rd18+-4], %f15;
	ld.global.f32 	%f17, [%rd2];
	atom.global.add.f32 	%f18, [%rd18], %f17;
	ld.global.f32 	%f19, [%rd2];
	atom.global.add.f32 	%f20, [%rd18+4], %f19;
	ld.global.f32 	%f21, [%rd2];
	atom.global.add.f32 	%f22, [%rd18+8], %f21;
	ld.global.f32 	%f23, [%rd2];
	atom.global.add.f32 	%f24, [%rd18+12], %f23;
	ld.global.f32 	%f25, [%rd2];
	atom.global.add.f32 	%f26, [%rd18+16], %f25;
	ld.global.f32 	%f27, [%rd2];
	atom.global.add.f32 	%f28, [%rd18+20], %f27;
	ld.global.f32 	%f29, [%rd2];
	atom.global.add.f32 	%f30, [%rd18+24], %f29;
	ld.global.f32 	%f31, [%rd2];
	atom.global.add.f32 	%f32, [%rd18+28], %f31;
	add.s32 	%r22, %r22, 16;
	add.s64 	%rd18, %rd18, 64;
	setp.ne.s32 	%p5, %r22, 0;
	@%p5 bra 	$L__BB1_3;
$L__BB1_4:
	setp.eq.s32 	%p6, %r2, 0;
	@%p6 bra 	$L__BB1_13;
	and.b32  	%r8, %r17, 7;
	setp.lt.u32 	%p7, %r2, 8;
	@%p7 bra 	$L__BB1_7;
	mul.wide.u32 	%rd13, %r24, 4;
	add.s64 	%rd14, %rd1, %rd13;
	ld.global.f32 	%f33, [%rd2];
	atom.global.add.f32 	%f34, [%rd14], %f33;
	ld.global.f32 	%f35, [%rd2];
	atom.global.add.f32 	%f36, [%rd14+4], %f35;
	ld.global.f32 	%f37, [%rd2];
	atom.global.add.f32 	%f38, [%rd14+8], %f37;
	ld.global.f32 	%f39, [%rd2];
	atom.global.add.f32 	%f40, [%rd14+12], %f39;
	ld.global.f32 	%f41, [%rd2];
	atom.global.add.f32 	%f42, [%rd14+16], %f41;
	ld.global.f32 	%f43, [%rd2];
	atom.global.add.f32 	%f44, [%rd14+20], %f43;
	ld.global.f32 	%f45, [%rd2];
	atom.global.add.f32 	%f46, [%rd14+24], %f45;
	ld.global.f32 	%f47, [%rd2];
	atom.global.add.f32 	%f48, [%rd14+28], %f47;
	add.s32 	%r24, %r24, 8;
$L__BB1_7:
	setp.eq.s32 	%p8, %r8, 0;
	@%p8 bra 	$L__BB1_13;
	and.b32  	%r11, %r17, 3;
	setp.lt.u32 	%p9, %r8, 4;
	@%p9 bra 	$L__BB1_10;
	mul.wide.u32 	%rd15, %r24, 4;
	add.s64 	%rd16, %rd1, %rd15;
	ld.global.f32 	%f49, [%rd2];
	atom.global.add.f32 	%f50, [%rd16], %f49;
	ld.global.f32 	%f51, [%rd2];
	atom.global.add.f32 	%f52, [%rd16+4], %f51;
	ld.global.f32 	%f53, [%rd2];
	atom.global.add.f32 	%f54, [%rd16+8], %f53;
	ld.global.f32 	%f55, [%rd2];
	atom.global.add.f32 	%f56, [%rd16+12], %f55;
	add.s32 	%r24, %r24, 4;
$L__BB1_10:
	setp.eq.s32 	%p10, %r11, 0;
	@%p10 bra 	$L__BB1_13;
	mul.wide.u32 	%rd17, %r24, 4;
	add.s64 	%rd19, %rd1, %rd17;
	neg.s32 	%r26, %r11;
$L__BB1_12:
	.pragma "nounroll";
	ld.global.f32 	%f57, [%rd2];
	atom.global.add.f32 	%f58, [%rd19], %f57;
	add.s64 	%rd19, %rd19, 4;
	add.s32 	%r26, %r26, 1;
	setp.ne.s32 	%p11, %r26, 0;
	@%p11 bra 	$L__BB1_12;
$L__BB1_13:
	ret;

}
	// .globl	_ZN3cub18CUB_300001_SM_10006detail11EmptyKernelIvEEvv
.visible .entry _ZN3cub18CUB_300001_SM_10006detail11EmptyKernelIvEEvv()
{


	ret;

}
	// .globl	_ZN3cub18CUB_300001_SM_10006detail8for_each13static_kernelINS2_12policy_hub_t12policy_500_tEmN6thrust24THRUST_300001_SM_1000_NS8cuda_cub20__uninitialized_fill7functorINS7_10device_ptrIfEEfEEEEvT0_T1_
.visible .entry _ZN3cub18CUB_300001_SM_10006detail8for_each13static_kernelINS2_12policy_hub_t12policy_500_tEmN6thrust24THRUST_300001_SM_1000_NS8cuda_cub20__uninitialized_fill7functorINS7_10device_ptrIfEEfEEEEvT0_T1_(
	.param .u64 _ZN3cub18CUB_300001_SM_10006detail8for_each13static_kernelINS2_12policy_hub_t12policy_500_tEmN6thrust24THRUST_300001_SM_1000_NS8cuda_cub20__uninitialized_fill7functorINS7_10device_ptrIfEEfEEEEvT0_T1__param_0,
	.param .align 8 .b8 _ZN3cub18CUB_300001_SM_10006detail8for_each13static_kernelINS2_12policy_hub_t12policy_500_tEmN6thrust24THRUST_300001_SM_1000_NS8cuda_cub20__uninitialized_fill7functorINS7_10device_ptrIfEEfEEEEvT0_T1__param_1[16]
)
.maxntid 256
{
	.reg .pred 	%p<4>;
	.reg .b16 	%rs<5>;
	.reg .b32 	%r<10>;
	.reg .b32 	%f<3>;
	.reg .b64 	%rd<16>;

	ld.param.f32 	%f2, [_ZN3cub18CUB_300001_SM_10006detail8for_each13static_kernelINS2_12policy_hub_t12policy_500_tEmN6thrust24THRUST_300001_SM_1000_NS8cuda_cub20__uninitialized_fill7functorINS7_10device_ptrIfEEfEEEEvT0_T1__param_1+8];
	ld.param.u64 	%rd4, [_ZN3cub18CUB_300001_SM_10006detail8for_each13static_kernelINS2_12policy_hub_t12policy_500_tEmN6thrust24THRUST_300001_SM_1000_NS8cuda_cub20__uninitialized_fill7functorINS7_10device_ptrIfEEfEEEEvT0_T1__param_1];
	ld.param.u64 	%rd5, [_ZN3cub18CUB_300001_SM_10006detail8for_each13static_kernelINS2_12policy_hub_t12policy_500_tEmN6thrust24THRUST_300001_SM_1000_NS8cuda_cub20__uninitialized_fill7functorINS7_10device_ptrIfEEfEEEEvT0_T1__param_0];
	mov.u32 	%r7, %ctaid.x;
	mul.wide.u32 	%rd1, %r7, 512;
	sub.s64 	%rd2, %rd5, %rd1;
	setp.lt.u64 	%p1, %rd2, 512;
	@%p1 bra 	$L__BB3_2;
	mov.u32 	%r9, %tid.x;
	cvta.to.global.u64 	%rd11, %rd4;
	cvt.u64.u32 	%rd12, %r9;
	add.s64 	%rd13, %rd1, %rd12;
	shl.b64 	%rd14, %rd13, 2;
	add.s64 	%rd15, %rd11, %rd14;
	st.global.f32 	[%rd15], %f2;
	st.global.f32 	[%rd15+1024], %f2;
	bra.uni 	$L__BB3_6;
$L__BB3_2:
	cvta.to.global.u64 	%rd6, %rd4;
	mov.u32 	%r1, %tid.x;
	cvt.u64.u32 	%rd7, %r1;
	setp.le.u64 	%p2, %rd2, %rd7;
	add.s64 	%rd8, %rd1, %rd7;
	shl.b64 	%rd9, %rd8, 2;
	add.s64 	%rd3, %rd6, %rd9;
	@%p2 bra 	$L__BB3_4;
	st.global.f32 	[%rd3], %f2;
$L__BB3_4:
	add.s32 	%r8, %r1, 256;
	cvt.u64.u32 	%rd10, %r8;
	setp.le.u64 	%p3, %rd2, %rd10;
	@%p3 bra 	$L__BB3_6;
	st.global.f32 	[%rd3+1024], %f2;
$L__BB3_6:
	ret;

}


// ===== COMPILED SASS (sm_100) =====

	.target	sm_100

	.elftype	@"ET_EXEC"


//--------------------- .note.nv.tkinfo           --------------------------
	.section	.note.nv.tkinfo,"",@"SHT_NOTE"
	.sectionflags	@"SHF_NOTE_NV_TKINFO"
	.tkinfo
        /*0018*/ 	.word	0x00000002
        /*0030*/ 	.string	""
        /*0030*/ 	.string	"ptxas"
        /*0030*/ 	.string	"Cuda compilation tools, release 13.0, V13.0.88"
        /*0030*/ 	.string	"Build cuda_13.0.r13.0/compiler.36424714_0"
        /*0030*/ 	.string	"-arch sm_100 -m 64 "



//--------------------- .note.nv.cuinfo           --------------------------
	.section	.note.nv.cuinfo,"",@"SHT_NOTE"
	.sectionflags	@"SHF_NOTE_NV_CUINFO"
        /*0018*/ 	.short	0x0002
        /*001a*/ 	.short	0x0064
        /*001c*/ 	.short	0x0082
	.zero		2


//--------------------- .nv.info                  --------------------------
	.section	.nv.info,"",@"SHT_CUDA_INFO"
	.align	4


	//----- nvinfo : EIATTR_REGCOUNT
	.align		4
        /*0000*/ 	.byte	0x04, 0x2f
        /*0002*/ 	.short	(.L_46 - .L_45)
	.align		4
.L_45:
        /*0004*/ 	.word	index@(_Z4initv)
        /*0008*/ 	.word	0x00000004


	//----- nvinfo : EIATTR_FRAME_SIZE
	.align		4
.L_46:
        /*000c*/ 	.byte	0x04, 0x11
        /*000e*/ 	.short	(.L_48 - .L_47)
	.align		4
.L_47:
        /*0010*/ 	.word	index@(_Z4initv)
        /*0014*/ 	.word	0x00000000


	//----- nvinfo : EIATTR_REGCOUNT
	.align		4
.L_48:
        /*0018*/ 	.byte	0x04, 0x2f
        /*001a*/ 	.short	(.L_50 - .L_49)
	.align		4
.L_49:
        /*001c*/ 	.word	index@(_Z10scatterSumiPfS_)
        /*0020*/ 	.word	0x00000016


	//----- nvinfo : EIATTR_FRAME_SIZE
	.align		4
.L_50:
        /*0024*/ 	.byte	0x04, 0x11
        /*0026*/ 	.short	(.L_52 - .L_51)
	.align		4
.L_51:
        /*0028*/ 	.word	index@(_Z10scatterSumiPfS_)
        /*002c*/ 	.word	0x00000000


	//----- nvinfo : EIATTR_REGCOUNT
	.align		4
.L_52:
        /*0030*/ 	.byte	0x04, 0x2f
        /*0032*/ 	.short	(.L_54 - .L_53)
	.align		4
.L_53:
        /*0034*/ 	.word	index@(_ZN3cub18CUB_300001_SM_10006detail11EmptyKernelIvEEvv)
        /*0038*/ 	.word	0x00000004


	//----- nvinfo : EIATTR_FRAME_SIZE
	.align		4
.L_54:
        /*003c*/ 	.byte	0x04, 0x11
        /*003e*/ 	.short	(.L_56 - .L_55)
	.align		4
.L_55:
        /*0040*/ 	.word	index@(_ZN3cub18CUB_300001_SM_10006detail11EmptyKernelIvEEvv)
        /*0044*/ 	.word	0x00000000


	//----- nvinfo : EIATTR_REGCOUNT
	.align		4
.L_56:
        /*0048*/ 	.byte	0x04, 0x2f
        /*004a*/ 	.short	(.L_58 - .L_57)
	.align		4
.L_57:
        /*004c*/ 	.word	index@(_ZN3cub18CUB_300001_SM_10006detail8for_each13static_kernelINS2_12policy_hub_t12policy_500_tEmN6thrust24THRUST_300001_SM_1000_NS8cuda_cub20__uninitialized_fill7functorINS7_10device_ptrIfEEfEEEEvT0_T1_)
        /*0050*/ 	.word	0x00000008


	//----- nvinfo : EIATTR_FRAME_SIZE
	.align		4
.L_58:
        /*0054*/ 	.byte	0x04, 0x11
        /*0056*/ 	.short	(.L_60 - .L_59)
	.align		4
.L_59:
        /*0058*/ 	.word	index@(_ZN3cub18CUB_300001_SM_10006detail8for_each13static_kernelINS2_12policy_hub_t12policy_500_tEmN6thrust24THRUST_300001_SM_1000_NS8cuda_cub20__uninitialized_fill7functorINS7_10device_ptrIfEEfEEEEvT0_T1_)
        /*005c*/ 	.word	0x00000000


	//----- nvinfo : EIATTR_MIN_STACK_SIZE
	.align		4
.L_60:
        /*0060*/ 	.byte	0x04, 0x12
        /*0062*/ 	.short	(.L_62 - .L_61)
	.align		4
.L_61:
        /*0064*/ 	.word	index@(_ZN3cub18CUB_300001_SM_10006detail8for_each13static_kernelINS2_12policy_hub_t12policy_500_tEmN6thrust24THRUST_300001_SM_1000_NS8cuda_cub20__uninitialized_fill7functorINS7_10device_ptrIfEEfEEEEvT0_T1_)
        /*0068*/ 	.word	0x00000000


	//----- nvinfo : EIATTR_MIN_STACK_SIZE
	.align		4
.L_62:
        /*006c*/ 	.byte	0x04, 0x12
        /*006e*/ 	.short	(.L_64 - .L_63)
	.align		4
.L_63:
        /*0070*/ 	.word	index@(_ZN3cub18CUB_300001_SM_10006detail11EmptyKernelIvEEvv)
        /*0074*/ 	.word	0x00000000


	//----- nvinfo : EIATTR_MIN_STACK_SIZE
	.align		4
.L_64:
        /*0078*/ 	.byte	0x04, 0x12
        /*007a*/ 	.short	(.L_66 - .L_65)
	.align		4
.L_65:
        /*007c*/ 	.word	index@(_Z10scatterSumiPfS_)
        /*0080*/ 	.word	0x00000000


	//----- nvinfo : EIATTR_MIN_STACK_SIZE
	.align		4
.L_66:
        /*0084*/ 	.byte	0x04, 0x12
        /*0086*/ 	.short	(.L_68 - .L_67)
	.align		4
.L_67:
        /*0088*/ 	.word	index@(_Z4initv)
        /*008c*/ 	.word	0x00000000
.L_68:


//--------------------- .nv.compat                --------------------------
	.section	.nv.compat,"",@"SHT_CUDA_COMPAT_INFO"
	.align	4
        /*0000*/ 	.byte	0x02, 0x09, 0x00, 0x00, 0x02, 0x02, 0x01, 0x00, 0x02, 0x05, 0x05, 0x00, 0x03, 0x07, 0x01, 0x01
        /*0010*/ 	.byte	0x02, 0x03, 0x00, 0x00, 0x02, 0x06, 0x01, 0x00, 0x04, 0x0b, 0x08, 0x00, 0x09, 0x00, 0x00, 0x00
        /*0020*/ 	.byte	0x00, 0x00, 0x00, 0x00


//--------------------- .nv.info._ZN3cub18CUB_300001_SM_10006detail8for_each13static_kernelINS2_12policy_hub_t12policy_500_tEmN6thrust24THRUST_300001_SM_1000_NS8cuda_cub20__uninitialized_fill7functorINS7_10device_ptrIfEEfEEEEvT0_T1_ --------------------------
	.section	.nv.info._ZN3cub18CUB_300001_SM_10006detail8for_each13static_kernelINS2_12policy_hub_t12policy_500_tEmN6thrust24THRUST_300001_SM_1000_NS8cuda_cub20__uninitialized_fill7functorINS7_10device_ptrIfEEfEEEEvT0_T1_,"",@"SHT_CUDA_INFO"
	.sectionflags	@""
	.align	4


	//----- nvinfo : EIATTR_CUDA_API_VERSION
	.align		4
        /*0000*/ 	.byte	0x04, 0x37
        /*0002*/ 	.short	(.L_70 - .L_69)
.L_69:
        /*0004*/ 	.word	0x00000082


	//----- nvinfo : EIATTR_KPARAM_INFO
	.align		4
.L_70:
        /*0008*/ 	.byte	0x04, 0x17
        /*000a*/ 	.short	(.L_72 - .L_71)
.L_71:
        /*000c*/ 	.word	0x00000000
        /*0010*/ 	.short	0x0001
        /*0012*/ 	.short	0x0008
        /*0014*/ 	.byte	0x00, 0xf0, 0x41, 0x00


	//----- nvinfo : EIATTR_KPARAM_INFO
	.align		4
.L_72:
        /*0018*/ 	.byte	0x04, 0x17
        /*001a*/ 	.short	(.L_74 - .L_73)
.L_73:
        /*001c*/ 	.word	0x00000000
        /*0020*/ 	.short	0x0000
        /*0022*/ 	.short	0x0000
        /*0024*/ 	.byte	0x00, 0xf0, 0x21, 0x00


	//----- nvinfo : EIATTR_SPARSE_MMA_MASK
	.align		4
.L_74:
        /*0028*/ 	.byte	0x03, 0x50
        /*002a*/ 	.short	0x0000


	//----- nvinfo : EIATTR_MAXREG_COUNT
	.align		4
        /*002c*/ 	.byte	0x03, 0x1b
        /*002e*/ 	.short	0x00ff


	//----- nvinfo : EIATTR_MERCURY_ISA_VERSION
	.align		4
        /*0030*/ 	.byte	0x03, 0x5f
        /*0032*/ 	.short	0x0101


	//----- nvinfo : EIATTR_VRC_CTA_INIT_COUNT
	.align		4
        /*0034*/ 	.byte	0x02, 0x4a
	.zero		1
	.zero		1


	//----- nvinfo : EIATTR_EXIT_INSTR_OFFSETS
	.align		4
        /*0038*/ 	.byte	0x04, 0x1c
        /*003a*/ 	.short	(.L_76 - .L_75)


	//   ....[0]....
.L_75:
        /*003c*/ 	.word	0x00000130


	//   ....[1]....
        /*0040*/ 	.word	0x00000230


	//   ....[2]....
        /*0044*/ 	.word	0x00000260


	//----- nvinfo : EIATTR_MAX_THREADS
	.align		4
.L_76:
        /*0048*/ 	.byte	0x04, 0x05
        /*004a*/ 	.short	(.L_78 - .L_77)
.L_77:
        /*004c*/ 	.word	0x00000100
        /*0050*/ 	.word	0x00000001
        /*0054*/ 	.word	0x00000001


	//----- nvinfo : EIATTR_CBANK_PARAM_SIZE
	.align		4
.L_78:
        /*0058*/ 	.byte	0x03, 0x19
        /*005a*/ 	.short	0x0018


	//----- nvinfo : EIATTR_PARAM_CBANK
	.align		4
        /*005c*/ 	.byte	0x04, 0x0a
        /*005e*/ 	.short	(.L_80 - .L_79)
	.align		4
.L_79:
        /*0060*/ 	.word	index@(.nv.constant0._ZN3cub18CUB_300001_SM_10006detail8for_each13static_kernelINS2_12policy_hub_t12policy_500_tEmN6thrust24THRUST_300001_SM_1000_NS8cuda_cub20__uninitialized_fill7functorINS7_10device_ptrIfEEfEEEEvT0_T1_)
        /*0064*/ 	.short	0x0380
        /*0066*/ 	.short	0x0018


	//----- nvinfo : EIATTR_SW_WAR
	.align		4
.L_80:
        /*0068*/ 	.byte	0x04, 0x36
        /*006a*/ 	.short	(.L_82 - .L_81)
.L_81:
        /*006c*/ 	.word	0x00000008
.L_82:


//--------------------- .nv.info._ZN3cub18CUB_300001_SM_10006detail11EmptyKernelIvEEvv --------------------------
	.section	.nv.info._ZN3cub18CUB_300001_SM_10006detail11EmptyKernelIvEEvv,"",@"SHT_CUDA_INFO"
	.sectionflags	@""
	.align	4


	//----- nvinfo : EIATTR_CUDA_API_VERSION
	.align		4
        /*0000*/ 	.byte	0x04, 0x37
        /*0002*/ 	.short	(.L_84 - .L_83)
.L_83:
        /*0004*/ 	.word	0x00000082


	//----- nvinfo : EIATTR_SPARSE_MMA_MASK
	.align		4
.L_84:
        /*0008*/ 	.byte	0x03, 0x50
        /*000a*/ 	.short	0x0000


	//----- nvinfo : EIATTR_MAXREG_COUNT
	.align		4
        /*000c*/ 	.byte	0x03, 0x1b
        /*000e*/ 	.short	0x00ff


	//----- nvinfo : EIATTR_MERCURY_ISA_VERSION
	.align		4
        /*0010*/ 	.byte	0x03, 0x5f
        /*0012*/ 	.short	0x0101


	//----- nvinfo : EIATTR_VRC_CTA_INIT_COUNT
	.align		4
        /*0014*/ 	.byte	0x02, 0x4a
	.zero		1
	.zero		1


	//----- nvinfo : EIATTR_EXIT_INSTR_OFFSETS
	.align		4
        /*0018*/ 	.byte	0x04, 0x1c
        /*001a*/ 	.short	(.L_86 - .L_85)


	//   ....[0]....
.L_85:
        /*001c*/ 	.word	0x00000010


	//----- nvinfo : EIATTR_SW_WAR
	.align		4
.L_86:
        /*0020*/ 	.byte	0x04, 0x36
        /*0022*/ 	.short	(.L_88 - .L_87)
.L_87:
        /*0024*/ 	.word	0x00000008
.L_88:


//--------------------- .nv.info._Z10scatterSumiPfS_ --------------------------
	.section	.nv.info._Z10scatterSumiPfS_,"",@"SHT_CUDA_INFO"
	.sectionflags	@""
	.align	4


	//----- nvinfo : EIATTR_CUDA_API_VERSION
	.align		4
        /*0000*/ 	.byte	0x04, 0x37
        /*0002*/ 	.short	(.L_90 - .L_89)
.L_89:
        /*0004*/ 	.word	0x00000082


	//----- nvinfo : EIATTR_KPARAM_INFO
	.align		4
.L_90:
        /*0008*/ 	.byte	0x04, 0x17
        /*000a*/ 	.short	(.L_92 - .L_91)
.L_91:
        /*000c*/ 	.word	0x00000000
        /*0010*/ 	.short	0x0002
        /*0012*/ 	.short	0x0010
        /*0014*/ 	.byte	0x00, 0xf5, 0x21, 0x00


	//----- nvinfo : EIATTR_KPARAM_INFO
	.align		4
.L_92:
        /*0018*/ 	.byte	0x04, 0x17
        /*001a*/ 	.short	(.L_94 - .L_93)
.L_93:
        /*001c*/ 	.word	0x00000000
        /*0020*/ 	.short	0x0001
        /*0022*/ 	.short	0x0008
        /*0024*/ 	.byte	0x00, 0xf5, 0x21, 0x00


	//----- nvinfo : EIATTR_KPARAM_INFO
	.align		4
.L_94:
        /*0028*/ 	.byte	0x04, 0x17
        /*002a*/ 	.short	(.L_96 - .L_95)
.L_95:
        /*002c*/ 	.word	0x00000000
        /*0030*/ 	.short	0x0000
        /*0032*/ 	.short	0x0000
        /*0034*/ 	.byte	0x00, 0xf0, 0x11, 0x00


	//----- nvinfo : EIATTR_SPARSE_MMA_MASK
	.align		4
.L_96:
        /*0038*/ 	.byte	0x03, 0x50
        /*003a*/ 	.short	0x0000


	//----- nvinfo : EIATTR_MAXREG_COUNT
	.align		4
        /*003c*/ 	.byte	0x03, 0x1b
        /*003e*/ 	.short	0x00ff


	//----- nvinfo : EIATTR_MERCURY_ISA_VERSION
	.align		4
        /*0040*/ 	.byte	0x03, 0x5f
        /*0042*/ 	.short	0x0101


	//----- nvinfo : EIATTR_VRC_CTA_INIT_COUNT
	.align		4
        /*0044*/ 	.byte	0x02, 0x4a
	.zero		1
	.zero		1


	//----- nvinfo : EIATTR_EXIT_INSTR_OFFSETS
	.align		4
        /*0048*/ 	.byte	0x04, 0x1c
        /*004a*/ 	.short	(.L_98 - .L_97)


	//   ....[0]....
.L_97:
        /*004c*/ 	.word	0x00000080


	//   ....[1]....
        /*0050*/ 	.word	0x000003f0


	//   ....[2]....
        /*0054*/ 	.word	0x00000570


	//   ....[3]....
        /*0058*/ 	.word	0x00000670


	//   ....[4]....
        /*005c*/ 	.word	0x00000720


	//----- nvinfo : EIATTR_CBANK_PARAM_SIZE
	.align		4
.L_98:
        /*0060*/ 	.byte	0x03, 0x19
        /*0062*/ 	.short	0x0018


	//----- nvinfo : EIATTR_PARAM_CBANK
	.align		4
        /*0064*/ 	.byte	0x04, 0x0a
        /*0066*/ 	.short	(.L_100 - .L_99)
	.align		4
.L_99:
        /*0068*/ 	.word	index@(.nv.constant0._Z10scatterSumiPfS_)
        /*006c*/ 	.short	0x0380
        /*006e*/ 	.short	0x0018


	//----- nvinfo : EIATTR_SW_WAR
	.align		4
.L_100:
        /*0070*/ 	.byte	0x04, 0x36
        /*0072*/ 	.short	(.L_102 - .L_101)
.L_101:
        /*0074*/ 	.word	0x00000008
.L_102:


//--------------------- .nv.info._Z4initv         --------------------------
	.section	.nv.info._Z4initv,"",@"SHT_CUDA_INFO"
	.sectionflags	@""
	.align	4


	//----- nvinfo : EIATTR_CUDA_API_VERSION
	.align		4
        /*0000*/ 	.byte	0x04, 0x37
        /*0002*/ 	.short	(.L_104 - .L_103)
.L_103:
        /*0004*/ 	.word	0x00000082


	//----- nvinfo : EIATTR_SPARSE_MMA_MASK
	.align		4
.L_104:
        /*0008*/ 	.byte	0x03, 0x50
        /*000a*/ 	.short	0x0000


	//----- nvinfo : EIATTR_MAXREG_COUNT
	.align		4
        /*000c*/ 	.byte	0x03, 0x1b
        /*000e*/ 	.short	0x00ff


	//----- nvinfo : EIATTR_MERCURY_ISA_VERSION
	.align		4
        /*0010*/ 	.byte	0x03, 0x5f
        /*0012*/ 	.short	0x0101


	//----- nvinfo : EIATTR_VRC_CTA_INIT_COUNT
	.align		4
        /*0014*/ 	.byte	0x02, 0x4a
	.zero		1
	.zero		1


	//----- nvinfo : EIATTR_EXIT_INSTR_OFFSETS
	.align		4
        /*0018*/ 	.byte	0x04, 0x1c
        /*001a*/ 	.short	(.L_106 - .L_105)


	//   ....[0]....
.L_105:
        /*001c*/ 	.word	0x00000010


	//----- nvinfo : EIATTR_SW_WAR
	.align		4
.L_106:
        /*0020*/ 	.byte	0x04, 0x36
        /*0022*/ 	.short	(.L_108 - .L_107)
.L_107:
        /*0024*/ 	.word	0x00000008
.L_108:


//--------------------- .nv.callgraph             --------------------------
	.section	.nv.callgraph,"",@"SHT_CUDA_CALLGRAPH"
	.align	4
	.sectionentsize	8
	.align		4
        /*0000*/ 	.word	0x00000000
	.align		4
        /*0004*/ 	.word	0xffffffff
	.align		4
        /*0008*/ 	.word	0x00000000
	.align		4
        /*000c*/ 	.word	0xfffffffe
	.align		4
        /*0010*/ 	.word	0x00000000
	.align		4
        /*0014*/ 	.word	0xfffffffd
	.align		4
        /*0018*/ 	.word	0x00000000
	.align		4
        /*001c*/ 	.word	0xfffffffc


//--------------------- .nv.constant4             --------------------------
	.section	.nv.constant4,"a",@progbits
	.align	8
	.align		8
.nv.constant4:
        /*0000*/ 	.dword	_ZN34_INTERNAL_b7dedcdd_4_k_cu__Z4initv4cuda3std3__45__cpo5beginE
	.align		8
        /*0008*/ 	.dword	_ZN34_INTERNAL_b7dedcdd_4_k_cu__Z4initv4cuda3std3__45__cpo3endE
	.align		8
        /*0010*/ 	.dword	_ZN34_INTERNAL_b7dedcdd_4_k_cu__Z4initv4cuda3std3__45__cpo6cbeginE
	.align		8
        /*0018*/ 	.dword	_ZN34_INTERNAL_b7dedcdd_4_k_cu__Z4initv4cuda3std3__45__cpo4cendE
	.align		8
        /*0020*/ 	.dword	_ZN34_INTERNAL_b7dedcdd_4_k_cu__Z4initv4cuda3std3__45__cpo6rbeginE
	.align		8
        /*0028*/ 	.dword	_ZN34_INTERNAL_b7dedcdd_4_k_cu__Z4initv4cuda3std3__45__cpo4rendE
	.align		8
        /*0030*/ 	.dword	_ZN34_INTERNAL_b7dedcdd_4_k_cu__Z4initv4cuda3std3__45__cpo7crbeginE
	.align		8
        /*0038*/ 	.dword	_ZN34_INTERNAL_b7dedcdd_4_k_cu__Z4initv4cuda3std3__45__cpo5crendE
	.align		8
        /*0040*/ 	.dword	_ZN34_INTERNAL_b7dedcdd_4_k_cu__Z4initv4cuda3std3__436_GLOBAL__N__b7dedcdd_4_k_cu__Z4initv6ignoreE
	.align		8
        /*0048*/ 	.dword	_ZN34_INTERNAL_b7dedcdd_4_k_cu__Z4initv4cuda3std3__419piecewise_constructE
	.align		8
        /*0050*/ 	.dword	_ZN34_INTERNAL_b7dedcdd_4_k_cu__Z4initv4cuda3std3__48in_placeE
	.align		8
        /*0058*/ 	.dword	_ZN34_INTERNAL_b7dedcdd_4_k_cu__Z4initv4cuda3std3__420unreachable_sentinelE
	.align		8
        /*0060*/ 	.dword	_ZN34_INTERNAL_b7dedcdd_4_k_cu__Z4initv4cuda3std3__47nulloptE
	.align		8
        /*0068*/ 	.dword	_ZN34_INTERNAL_b7dedcdd_4_k_cu__Z4initv4cuda3std3__48unexpectE
	.align		8
        /*0070*/ 	.dword	_ZN34_INTERNAL_b7dedcdd_4_k_cu__Z4initv4cuda3std6ranges3__45__cpo4swapE
	.align		8
        /*0078*/ 	.dword	_ZN34_INTERNAL_b7dedcdd_4_k_cu__Z4initv4cuda3std6ranges3__45__cpo9iter_moveE
	.align		8
        /*0080*/ 	.dword	_ZN34_INTERNAL_b7dedcdd_4_k_cu__Z4initv4cuda3std6ranges3__45__cpo5beginE
	.align		8
        /*0088*/ 	.dword	_ZN34_INTERNAL_b7dedcdd_4_k_cu__Z4initv4cuda3std6ranges3__45__cpo3endE
	.align		8
        /*0090*/ 	.dword	_ZN34_INTERNAL_b7dedcdd_4_k_cu__Z4initv4cuda3std6ranges3__45__cpo6cbeginE
	.align		8
        /*0098*/ 	.dword	_ZN34_INTERNAL_b7dedcdd_4_k_cu__Z4initv4cuda3std6ranges3__45__cpo4cendE
	.align		8
        /*00a0*/ 	.dword	_ZN34_INTERNAL_b7dedcdd_4_k_cu__Z4initv4cuda3std6ranges3__45__cpo7advanceE
	.align		8
        /*00a8*/ 	.dword	_ZN34_INTERNAL_b7dedcdd_4_k_cu__Z4initv4cuda3std6ranges3__45__cpo9iter_swapE
	.align		8
        /*00b0*/ 	.dword	_ZN34_INTERNAL_b7dedcdd_4_k_cu__Z4initv4cuda3std6ranges3__45__cpo4nextE
	.align		8
        /*00b8*/ 	.dword	_ZN34_INTERNAL_b7dedcdd_4_k_cu__Z4initv4cuda3std6ranges3__45__cpo4prevE
	.align		8
        /*00c0*/ 	.dword	_ZN34_INTERNAL_b7dedcdd_4_k_cu__Z4initv4cuda3std6ranges3__45__cpo4dataE
	.align		8
        /*00c8*/ 	.dword	_ZN34_INTERNAL_b7dedcdd_4_k_cu__Z4initv4cuda3std6ranges3__45__cpo5cdataE
	.align		8
        /*00d0*/ 	.dword	_ZN34_INTERNAL_b7dedcdd_4_k_cu__Z4initv4cuda3std6ranges3__45__cpo4sizeE
	.align		8
        /*00d8*/ 	.dword	_ZN34_INTERNAL_b7dedcdd_4_k_cu__Z4initv4cuda3std6ranges3__45__cpo5ssizeE
	.align		8
        /*00e0*/ 	.dword	_ZN34_INTERNAL_b7dedcdd_4_k_cu__Z4initv4cuda3std6ranges3__45__cpo8distanceE
	.align		8
        /*00e8*/ 	.dword	_ZN34_INTERNAL_b7dedcdd_4_k_cu__Z4initv6thrust24THRUST_300001_SM_1000_NS8cuda_cub3parE
	.align		8
        /*00f0*/ 	.dword	_ZN34_INTERNAL_b7dedcdd_4_k_cu__Z4initv6thrust24THRUST_300001_SM_1000_NS8cuda_cub10par_nosyncE
	.align		8
        /*00f8*/ 	.dword	_ZN34_INTERNAL_b7dedcdd_4_k_cu__Z4initv6thrust24THRUST_300001_SM_1000_NS6system6detail10sequential3seqE
	.align		8
        /*0100*/ 	.dword	_ZN34_INTERNAL_b7dedcdd_4_k_cu__Z4initv6thrust24THRUST_300001_SM_1000_NS6system3cpp3parE
	.align		8
        /*0108*/ 	.dword	_ZN34_INTERNAL_b7dedcdd_4_k_cu__Z4initv6thrust24THRUST_300001_SM_1000_NS12placeholders2_1E
	.align		8
        /*0110*/ 	.dword	_ZN34_INTERNAL_b7dedcdd_4_k_cu__Z4initv6thrust24THRUST_300001_SM_1000_NS12placeholders2_2E
	.align		8
        /*0118*/ 	.dword	_ZN34_INTERNAL_b7dedcdd_4_k_cu__Z4initv6thrust24THRUST_300001_SM_1000_NS12placeholders2_3E
	.align		8
        /*0120*/ 	.dword	_ZN34_INTERNAL_b7dedcdd_4_k_cu__Z4initv6thrust24THRUST_300001_SM_1000_NS12placeholders2_4E
	.align		8
        /*0128*/ 	.dword	_ZN34_INTERNAL_b7dedcdd_4_k_cu__Z4initv6thrust24THRUST_300001_SM_1000_NS12placeholders2_5E
	.align		8
        /*0130*/ 	.dword	_ZN34_INTERNAL_b7dedcdd_4_k_cu__Z4initv6thrust24THRUST_300001_SM_1000_NS12placeholders2_6E
	.align		8
        /*0138*/ 	.dword	_ZN34_INTERNAL_b7dedcdd_4_k_cu__Z4initv6thrust24THRUST_300001_SM_1000_NS12placeholders2_7E
	.align		8
        /*0140*/ 	.dword	_ZN34_INTERNAL_b7dedcdd_4_k_cu__Z4initv6thrust24THRUST_300001_SM_1000_NS12placeholders2_8E
	.align		8
        /*0148*/ 	.dword	_ZN34_INTERNAL_b7dedcdd_4_k_cu__Z4initv6thrust24THRUST_300001_SM_1000_NS12placeholders2_9E
	.align		8
        /*0150*/ 	.dword	_ZN34_INTERNAL_b7dedcdd_4_k_cu__Z4initv6thrust24THRUST_300001_SM_1000_NS12placeholders3_10E
	.align		8
        /*0158*/ 	.dword	_ZN34_INTERNAL_b7dedcdd_4_k_cu__Z4initv6thrust24THRUST_300001_SM_1000_NS3seqE
	.align		8
        /*0160*/ 	.dword	_ZN34_INTERNAL_b7dedcdd_4_k_cu__Z4initv6thrust24THRUST_300001_SM_1000_NS6deviceE


//--------------------- .text._ZN3cub18CUB_300001_SM_10006detail8for_each13static_kernelINS2_12policy_hub_t12policy_500_tEmN6thrust24THRUST_300001_SM_1000_NS8cuda_cub20__uninitialized_fill7functorINS7_10device_ptrIfEEfEEEEvT0_T1_ --------------------------
	.section	.text._ZN3cub18CUB_300001_SM_10006detail8for_each13static_kernelINS2_12policy_hub_t12policy_500_tEmN6thrust24THRUST_300001_SM_1000_NS8cuda_cub20__uninitialized_fill7functorINS7_10device_ptrIfEEfEEEEvT0_T1_,"ax",@progbits
	.align	128
        .global         _ZN3cub18CUB_300001_SM_10006detail8for_each13static_kernelINS2_12policy_hub_t12policy_500_tEmN6thrust24THRUST_300001_SM_1000_NS8cuda_cub20__uninitialized_fill7functorINS7_10device_ptrIfEEfEEEEvT0_T1_
        .type           _ZN3cub18CUB_300001_SM_10006detail8for_each13static_kernelINS2_12policy_hub_t12policy_500_tEmN6thrust24THRUST_300001_SM_1000_NS8cuda_cub20__uninitialized_fill7functorINS7_10device_ptrIfEEfEEEEvT0_T1_,@function
        .size           _ZN3cub18CUB_300001_SM_10006detail8for_each13static_kernelINS2_12policy_hub_t12policy_500_tEmN6thrust24THRUST_300001_SM_1000_NS8cuda_cub20__uninitialized_fill7functorINS7_10device_ptrIfEEfEEEEvT0_T1_,(.L_x_10 - _ZN3cub18CUB_300001_SM_10006detail8for_each13static_kernelINS2_12policy_hub_t12policy_500_tEmN6thrust24THRUST_300001_SM_1000_NS8cuda_cub20__uninitialized_fill7functorINS7_10device_ptrIfEEfEEEEvT0_T1_)
        .other          _ZN3cub18CUB_300001_SM_10006detail8for_each13static_kernelINS2_12policy_hub_t12policy_500_tEmN6thrust24THRUST_300001_SM_1000_NS8cuda_cub20__uninitialized_fill7functorINS7_10device_ptrIfEEfEEEEvT0_T1_,@"STO_CUDA_ENTRY STV_DEFAULT"
_ZN3cub18CUB_300001_SM_10006detail8for_each13static_kernelINS2_12policy_hub_t12policy_500_tEmN6thrust24THRUST_300001_SM_1000_NS8cuda_cub20__uninitialized_fill7functorINS7_10device_ptrIfEEfEEEEvT0_T1_:
.text._ZN3cub18CUB_300001_SM_10006detail8for_each13static_kernelINS2_12policy_hub_t12policy_500_tEmN6thrust24THRUST_300001_SM_1000_NS8cuda_cub20__uninitialized_fill7functorINS7_10device_ptrIfEEfEEEEvT0_T1_:
[----:B------:R-:W-:Y:S08]  /*0000*/  LDC R1, c[0x0][0x37c] ;  /* 0x0000df00ff017b82 */ /* 0x000ff00000000800 */
[----:B------:R-:W0:Y:S01]  /*0010*/  S2UR UR4, SR_CTAID.X ;  /* 0x00000000000479c3 */ /* 0x000e220000002500 */
[----:B------:R-:W1:Y:S01]  /*0020*/  LDCU.64 UR6, c[0x0][0x380] ;  /* 0x00007000ff0677ac */ /* 0x000e620008000a00 */
[----:B------:R-:W2:Y:S01]  /*0030*/  LDCU.64 UR8, c[0x0][0x358] ;  /* 0x00006b00ff0877ac */ /* 0x000ea20008000a00 */
[----:B0-----:R-:W-:-:S04]  /*0040*/  UIMAD.WIDE.U32 UR4, UR4, 0x200, URZ ;  /* 0x00000200040478a5 */ /* 0x001fc8000f8e00ff */
[----:B-1----:R-:W-:-:S04]  /*0050*/  UIADD3 UR6, UP0, UPT, -UR4, UR6, URZ ;  /* 0x0000000604067290 */ /* 0x002fc8000ff1e1ff */
[----:B------:R-:W-:Y:S02]  /*0060*/  UIADD3.X UR7, UPT, UPT, ~UR5, UR7, URZ, UP0, !UPT ;  /* 0x0000000705077290 */ /* 0x000fe400087fe5ff */
[----:B------:R-:W-:-:S04]  /*0070*/  UISETP.GE.U32.AND UP0, UPT, UR6, 0x200, UPT ;  /* 0x000002000600788c */ /* 0x000fc8000bf06070 */
[----:B------:R-:W-:-:S09]  /*0080*/  UISETP.GE.U32.AND.EX UP0, UPT, UR7, URZ, UPT, UP0 ;  /* 0x000000ff0700728c */ /* 0x000fd2000bf06100 */
[----:B--2---:R-:W-:Y:S05]  /*0090*/  BRA.U !UP0, `(.L_x_0) ;  /* 0x0000000108287547 */ /* 0x004fea000b800000 */
[----:B------:R-:W0:Y:S01]  /*00a0*/  S2R R0, SR_TID.X ;  /* 0x0000000000007919 */ /* 0x000e220000002100 */
[----:B------:R-:W1:Y:S01]  /*00b0*/  LDCU.64 UR6, c[0x0][0x388] ;  /* 0x00007100ff0677ac */ /* 0x000e620008000a00 */
[----:B------:R-:W2:Y:S01]  /*00c0*/  LDC R5, c[0x0][0x390] ;  /* 0x0000e400ff057b82 */ /* 0x000ea20000000800 */
[----:B0-----:R-:W-:-:S05]  /*00d0*/  IADD3 R0, P0, PT, R0, UR4, RZ ;  /* 0x0000000400007c10 */ /* 0x001fca000ff1e0ff */
[----:B------:R-:W-:Y:S01]  /*00e0*/  IMAD.X R3, RZ, RZ, UR5, P0 ;  /* 0x00000005ff037e24 */ /* 0x000fe200080e06ff */
[----:B-1----:R-:W-:-:S04]  /*00f0*/  LEA R2, P0, R0, UR6, 0x2 ;  /* 0x0000000600027c11 */ /* 0x002fc8000f8010ff */
[----:B------:R-:W-:-:S05]  /*0100*/  LEA.HI.X R3, R0, UR7, R3, 0x2, P0 ;  /* 0x0000000700037c11 */ /* 0x000fca00080f1403 */
[----:B--2---:R-:W-:Y:S04]  /*0110*/  STG.E desc[UR8][R2.64], R5 ;  /* 0x0000000502007986 */ /* 0x004fe8000c101908 */
[----:B------:R-:W-:Y:S01]  /*0120*/  STG.E desc[UR8][R2.64+0x400], R5 ;  /* 0x0004000502007986 */ /* 0x000fe2000c101908 */
[----:B------:R-:W-:Y:S05]  /*0130*/  EXIT ;  /* 0x000000000000794d */ /* 0x000fea0003800000 */
.L_x_0:
[----:B------:R-:W0:Y:S01]  /*0140*/  S2R R0, SR_TID.X ;  /* 0x0000000000007919 */ /* 0x000e220000002100 */
[----:B------:R-:W-:Y:S01]  /*0150*/  IMAD.U32 R2, RZ, RZ, UR7 ;  /* 0x00000007ff027e24 */ /* 0x000fe2000f8e00ff */
[----:B------:R-:W1:Y:S01]  /*0160*/  LDCU.64 UR10, c[0x0][0x388] ;  /* 0x00007100ff0a77ac */ /* 0x000e620008000a00 */
[----:B------:R-:W-:Y:S01]  /*0170*/  IMAD.U32 R4, RZ, RZ, UR7 ;  /* 0x00000007ff047e24 */ /* 0x000fe2000f8e00ff */
[----:B0-----:R-:W-:-:S04]  /*0180*/  ISETP.LT.U32.AND P0, PT, R0, UR6, PT ;  /* 0x0000000600007c0c */ /* 0x001fc8000bf01070 */
[----:B------:R-:W-:Y:S01]  /*0190*/  ISETP.GT.U32.AND.EX P0, PT, R2, RZ, PT, P0 ;  /* 0x000000ff0200720c */ /* 0x000fe20003f04100 */
[C---:B------:R-:W-:Y:S01]  /*01a0*/  VIADD R2, R0.reuse, 0x100 ;  /* 0x0000010000027836 */ /* 0x040fe20000000000 */
[----:B------:R-:W-:-:S04]  /*01b0*/  IADD3 R0, P2, PT, R0, UR4, RZ ;  /* 0x0000000400007c10 */ /* 0x000fc8000ff5e0ff */
[----:B------:R-:W-:Y:S01]  /*01c0*/  ISETP.LT.U32.AND P1, PT, R2, UR6, PT ;  /* 0x0000000602007c0c */ /* 0x000fe2000bf21070 */
[----:B------:R-:W-:Y:S01]  /*01d0*/  IMAD.X R3, RZ, RZ, UR5, P2 ;  /* 0x00000005ff037e24 */ /* 0x000fe200090e06ff */
[----:B-1----:R-:W-:Y:S02]  /*01e0*/  LEA R2, P2, R0, UR10, 0x2 ;  /* 0x0000000a00027c11 */ /* 0x002fe4000f8410ff */
[----:B------:R-:W-:Y:S02]  /*01f0*/  ISETP.GT.U32.AND.EX P1, PT, R4, RZ, PT, P1 ;  /* 0x000000ff0400720c */ /* 0x000fe40003f24110 */
[----:B------:R-:W-:Y:S01]  /*0200*/  LEA.HI.X R3, R0, UR11, R3, 0x2, P2 ;  /* 0x0000000b00037c11 */ /* 0x000fe200090f1403 */
[----:B------:R-:W0:Y:S04]  /*0210*/  @P0 LDC R5, c[0x0][0x390] ;  /* 0x0000e400ff050b82 */ /* 0x000e280000000800 */
[----:B0-----:R0:W-:Y:S06]  /*0220*/  @P0 STG.E desc[UR8][R2.64], R5 ;  /* 0x0000000502000986 */ /* 0x0011ec000c101908 */
[----:B------:R-:W-:Y:S05]  /*0230*/  @!P1 EXIT ;  /* 0x000000000000994d */ /* 0x000fea0003800000 */
[----:B0-----:R-:W0:Y:S02]  /*0240*/  LDC R5, c[0x0][0x390] ;  /* 0x0000e400ff057b82 */ /* 0x001e240000000800 */
[----:B0-----:R-:W-:Y:S01]  /*0250*/  STG.E desc[UR8][R2.64+0x400], R5 ;  /* 0x0004000502007986 */ /* 0x001fe2000c101908 */
[----:B------:R-:W-:Y:S05]  /*0260*/  EXIT ;  /* 0x000000000000794d */ /* 0x000fea0003800000 */
.L_x_1:
[----:B------:R-:W-:-:S00]  /*0270*/  BRA `(.L_x_1) ;  /* 0xfffffffc00fc7947 */ /* 0x000fc0000383ffff */
[----:B------:R-:W-:-:S00]  /*0280*/  NOP ;  /* 0x0000000000007918 */ /* 0x000fc00000000000 */
[----:B------:R-:W-:-:S00]  /*0290*/  NOP ;  /* 0x0000000000007918 */ /* 0x000fc00000000000 */
[----:B------:R-:W-:-:S00]  /*02a0*/  NOP ;  /* 0x0000000000007918 */ /* 0x000fc00000000000 */
[----:B------:R-:W-:-:S00]  /*02b0*/  NOP ;  /* 0x0000000000007918 */ /* 0x000fc00000000000 */
[----:B------:R-:W-:-:S00]  /*02c0*/  NOP ;  /* 0x0000000000007918 */ /* 0x000fc00000000000 */
[----:B------:R-:W-:-:S00]  /*02d0*/  NOP ;  /* 0x0000000000007918 */ /* 0x000fc00000000000 */
[----:B------:R-:W-:-:S00]  /*02e0*/  NOP ;  /* 0x0000000000007918 */ /* 0x000fc00000000000 */
[----:B------:R-:W-:-:S00]  /*02f0*/  NOP ;  /* 0x0000000000007918 */ /* 0x000fc00000000000 */
.L_x_10:


//--------------------- .text._ZN3cub18CUB_300001_SM_10006detail11EmptyKernelIvEEvv --------------------------
	.section	.text._ZN3cub18CUB_300001_SM_10006detail11EmptyKernelIvEEvv,"ax",@progbits
	.align	128
        .global         _ZN3cub18CUB_300001_SM_10006detail11EmptyKernelIvEEvv
        .type           _ZN3cub18CUB_300001_SM_10006detail11EmptyKernelIvEEvv,@function
        .size           _ZN3cub18CUB_300001_SM_10006detail11EmptyKernelIvEEvv,(.L_x_11 - _ZN3cub18CUB_300001_SM_10006detail11EmptyKernelIvEEvv)
        .other          _ZN3cub18CUB_300001_SM_10006detail11EmptyKernelIvEEvv,@"STO_CUDA_ENTRY STV_DEFAULT"
_ZN3cub18CUB_300001_SM_10006detail11EmptyKernelIvEEvv:
.text._ZN3cub18CUB_300001_SM_10006detail11EmptyKernelIvEEvv:
[----:B------:R-:W-:Y:S01]  /*0000*/  LDC R1, c[0x0][0x37c] ;  /* 0x0000df00ff017b82 */ /* 0x000fe20000000800 */
[----:B------:R-:W-:Y:S05]  /*0010*/  EXIT ;  /* 0x000000000000794d */ /* 0x000fea0003800000 */
.L_x_2:
        /* <DEDUP_REMOVED lines=14> */
.L_x_11:


//--------------------- .text._Z10scatterSumiPfS_ --------------------------
	.section	.text._Z10scatterSumiPfS_,"ax",@progbits
	.align	128
        .global         _Z10scatterSumiPfS_
        .type           _Z10scatterSumiPfS_,@function
        .size           _Z10scatterSumiPfS_,(.L_x_12 - _Z10scatterSumiPfS_)
        .other          _Z10scatterSumiPfS_,@"STO_CUDA_ENTRY STV_DEFAULT"
_Z10scatterSumiPfS_:
.text._Z10scatterSumiPfS_:
[----:B------:R-:W-:Y:S01]  /*0000*/  LDC R1, c[0x0][0x37c] ;  /* 0x0000df00ff017b82 */ /* 0x000fe20000000800 */
[----:B------:R-:W0:Y:S07]  /*0010*/  S2R R0, SR_TID.X ;  /* 0x0000000000007919 */ /* 0x000e2e0000002100 */
[----:B------:R-:W0:Y:S08]  /*0020*/  S2UR UR4, SR_CTAID.X ;  /* 0x00000000000479c3 */ /* 0x000e300000002500 */
[----:B------:R-:W0:Y:S08]  /*0030*/  LDC R5, c[0x0][0x360] ;  /* 0x0000d800ff057b82 */ /* 0x000e300000000800 */
[----:B------:R-:W1:Y:S01]  /*0040*/  LDC R6, c[0x0][0x380] ;  /* 0x0000e000ff067b82 */ /* 0x000e620000000800 */
[----:B0-----:R-:W-:Y:S01]  /*0050*/  IMAD R5, R5, UR4, R0 ;  /* 0x0000000405057c24 */ /* 0x001fe2000f8e0200 */
[----:B-1----:R-:W-:-:S04]  /*0060*/  ISETP.GE.AND P0, PT, R6, 0x1, PT ;  /* 0x000000010600780c */ /* 0x002fc80003f06270 */
[----:B------:R-:W-:-:S13]  /*0070*/  ISETP.GE.OR P0, PT, R5, R6, !P0 ;  /* 0x000000060500720c */ /* 0x000fda0004706670 */
[----:B------:R-:W-:Y:S05]  /*0080*/  @P0 EXIT ;  /* 0x000000000000094d */ /* 0x000fea0003800000 */
[----:B------:R-:W0:Y:S01]  /*0090*/  LDC.64 R2, c[0x0][0x388] ;  /* 0x0000e200ff027b82 */ /* 0x000e220000000a00 */
[C---:B------:R-:W-:Y:S01]  /*00a0*/  ISETP.GE.U32.AND P1, PT, R6.reuse, 0x10, PT ;  /* 0x000000100600780c */ /* 0x040fe20003f26070 */
[----:B------:R-:W1:Y:S01]  /*00b0*/  LDCU.64 UR6, c[0x0][0x358] ;  /* 0x00006b00ff0677ac */ /* 0x000e620008000a00 */
[----:B------:R-:W-:Y:S01]  /*00c0*/  LOP3.LUT R10, R6, 0xf, RZ, 0xc0, !PT ;  /* 0x0000000f060a7812 */ /* 0x000fe200078ec0ff */
[----:B------:R-:W-:-:S03]  /*00d0*/  IMAD.MOV.U32 R0, RZ, RZ, RZ ;  /* 0x000000ffff007224 */ /* 0x000fc600078e00ff */
[----:B------:R-:W-:Y:S01]  /*00e0*/  ISETP.NE.AND P0, PT, R10, RZ, PT ;  /* 0x000000ff0a00720c */ /* 0x000fe20003f05270 */
[----:B0-----:R-:W-:-:S06]  /*00f0*/  IMAD.WIDE R2, R5, 0x4, R2 ;  /* 0x0000000405027825 */ /* 0x001fcc00078e0202 */
[----:B-1----:R-:W-:Y:S06]  /*0100*/  @!P1 BRA `(.L_x_3) ;  /* 0x0000000000b89947 */ /* 0x002fec0003800000 */
[----:B------:R-:W0:Y:S01]  /*0110*/  LDCU.64 UR4, c[0x0][0x390] ;  /* 0x00007200ff0477ac */ /* 0x000e220008000a00 */
[----:B------:R-:W-:-:S05]  /*0120*/  LOP3.LUT R0, R6, 0x7ffffff0, RZ, 0xc0, !PT ;  /* 0x7ffffff006007812 */ /* 0x000fca00078ec0ff */
[----:B------:R-:W-:Y:S01]  /*0130*/  IMAD.MOV R7, RZ, RZ, -R0 ;  /* 0x000000ffff077224 */ /* 0x000fe200078e0a00 */
[----:B0-----:R-:W-:-:S04]  /*0140*/  UIADD3 UR4, UP0, UPT, UR4, 0x20, URZ ;  /* 0x0000002004047890 */ /* 0x001fc8000ff1e0ff */
[----:B------:R-:W-:Y:S02]  /*0150*/  UIADD3.X UR5, UPT, UPT, URZ, UR5, URZ, UP0, !UPT ;  /* 0x00000005ff057290 */ /* 0x000fe400087fe4ff */
[----:B------:R-:W-:-:S04]  /*0160*/  IMAD.U32 R8, RZ, RZ, UR4 ;  /* 0x00000004ff087e24 */ /* 0x000fc8000f8e00ff */
[----:B------:R-:W-:-:S07]  /*0170*/  IMAD.U32 R17, RZ, RZ, UR5 ;  /* 0x00000005ff117e24 */ /* 0x000fce000f8e00ff */
.L_x_4:
[----:B0-----:R-:W2:Y:S01]  /*0180*/  LDG.E R9, desc[UR6][R2.64] ;  /* 0x0000000602097981 */ /* 0x001ea2000c1e1900 */
[----:B------:R-:W-:Y:S02]  /*0190*/  IMAD.MOV.U32 R4, RZ, RZ, R8 ;  /* 0x000000ffff047224 */ /* 0x000fe400078e0008 */
[----:B------:R-:W-:-:S05]  /*01a0*/  IMAD.MOV.U32 R5, RZ, RZ, R17 ;  /* 0x000000ffff057224 */ /* 0x000fca00078e0011 */
[----:B--2---:R0:W-:Y:S04]  /*01b0*/  REDG.E.ADD.F32.FTZ.RN.STRONG.GPU desc[UR6][R4.64+-0x20], R9 ;  /* 0xffffe009040079a6 */ /* 0x0041e8000c12f306 */
[----:B------:R-:W2:Y:S04]  /*01c0*/  LDG.E R11, desc[UR6][R2.64] ;  /* 0x00000006020b7981 */ /* 0x000ea8000c1e1900 */
[----:B--2---:R1:W-:Y:S04]  /*01d0*/  REDG.E.ADD.F32.FTZ.RN.STRONG.GPU desc[UR6][R4.64+-0x1c], R11 ;  /* 0xffffe40b040079a6 */ /* 0x0043e8000c12f306 */
[----:B------:R-:W2:Y:S04]  /*01e0*/  LDG.E R13, desc[UR6][R2.64] ;  /* 0x00000006020d7981 */ /* 0x000ea8000c1e1900 */
[----:B--2---:R2:W-:Y:S04]  /*01f0*/  REDG.E.ADD.F32.FTZ.RN.STRONG.GPU desc[UR6][R4.64+-0x18], R13 ;  /* 0xffffe80d040079a6 */ /* 0x0045e8000c12f306 */
[----:B------:R-:W3:Y:S04]  /*0200*/  LDG.E R15, desc[UR6][R2.64] ;  /* 0x00000006020f7981 */ /* 0x000ee8000c1e1900 */
[----:B---3--:R3:W-:Y:S04]  /*0210*/  REDG.E.ADD.F32.FTZ.RN.STRONG.GPU desc[UR6][R4.64+-0x14], R15 ;  /* 0xffffec0f040079a6 */ /* 0x0087e8000c12f306 */
[----:B------:R-:W4:Y:S04]  /*0220*/  LDG.E R17, desc[UR6][R2.64] ;  /* 0x0000000602117981 */ /* 0x000f28000c1e1900 */
[----:B----4-:R4:W-:Y:S04]  /*0230*/  REDG.E.ADD.F32.FTZ.RN.STRONG.GPU desc[UR6][R4.64+-0x10], R17 ;  /* 0xfffff011040079a6 */ /* 0x0109e8000c12f306 */
[----:B------:R-:W5:Y:S04]  /*0240*/  LDG.E R19, desc[UR6][R2.64] ;  /* 0x0000000602137981 */ /* 0x000f68000c1e1900 */
[----:B-----5:R5:W-:Y:S04]  /*0250*/  REDG.E.ADD.F32.FTZ.RN.STRONG.GPU desc[UR6][R4.64+-0xc], R19 ;  /* 0xfffff413040079a6 */ /* 0x020be8000c12f306 */
[----:B0-----:R-:W2:Y:S04]  /*0260*/  LDG.E R9, desc[UR6][R2.64] ;  /* 0x0000000602097981 */ /* 0x001ea8000c1e1900 */
[----:B--2---:R0:W-:Y:S04]  /*0270*/  REDG.E.ADD.F32.FTZ.RN.STRONG.GPU desc[UR6][R4.64+-0x8], R9 ;  /* 0xfffff809040079a6 */ /* 0x0041e8000c12f306 */
[----:B-1----:R-:W2:Y:S04]  /*0280*/  LDG.E R11, desc[UR6][R2.64] ;  /* 0x00000006020b7981 */ /* 0x002ea8000c1e1900 */
[----:B--2---:R1:W-:Y:S04]  /*0290*/  REDG.E.ADD.F32.FTZ.RN.STRONG.GPU desc[UR6][R4.64+-0x4], R11 ;  /* 0xfffffc0b040079a6 */ /* 0x0043e8000c12f306 */
[----:B------:R-:W2:Y:S04]  /*02a0*/  LDG.E R13, desc[UR6][R2.64] ;  /* 0x00000006020d7981 */ /* 0x000ea8000c1e1900 */
[----:B--2---:R2:W-:Y:S04]  /*02b0*/  REDG.E.ADD.F32.FTZ.RN.STRONG.GPU desc[UR6][R4.64], R13 ;  /* 0x0000000d040079a6 */ /* 0x0045e8000c12f306 */
[----:B---3--:R-:W3:Y:S04]  /*02c0*/  LDG.E R15, desc[UR6][R2.64] ;  /* 0x00000006020f7981 */ /* 0x008ee8000c1e1900 */
[----:B---3--:R3:W-:Y:S04]  /*02d0*/  REDG.E.ADD.F32.FTZ.RN.STRONG.GPU desc[UR6][R4.64+0x4], R15 ;  /* 0x0000040f040079a6 */ /* 0x0087e8000c12f306 */
[----:B----4-:R-:W4:Y:S04]  /*02e0*/  LDG.E R17, desc[UR6][R2.64] ;  /* 0x0000000602117981 */ /* 0x010f28000c1e1900 */
[----:B----4-:R4:W-:Y:S04]  /*02f0*/  REDG.E.ADD.F32.FTZ.RN.STRONG.GPU desc[UR6][R4.64+0x8], R17 ;  /* 0x00000811040079a6 */ /* 0x0109e8000c12f306 */
[----:B-----5:R-:W5:Y:S04]  /*0300*/  LDG.E R19, desc[UR6][R2.64] ;  /* 0x0000000602137981 */ /* 0x020f68000c1e1900 */
[----:B-----5:R1:W-:Y:S04]  /*0310*/  REDG.E.ADD.F32.FTZ.RN.STRONG.GPU desc[UR6][R4.64+0xc], R19 ;  /* 0x00000c13040079a6 */ /* 0x0203e8000c12f306 */
[----:B0-----:R-:W5:Y:S04]  /*0320*/  LDG.E R9, desc[UR6][R2.64] ;  /* 0x0000000602097981 */ /* 0x001f68000c1e1900 */
[----:B-----5:R0:W-:Y:S04]  /*0330*/  REDG.E.ADD.F32.FTZ.RN.STRONG.GPU desc[UR6][R4.64+0x10], R9 ;  /* 0x00001009040079a6 */ /* 0x0201e8000c12f306 */
[----:B-1----:R-:W5:Y:S04]  /*0340*/  LDG.E R11, desc[UR6][R2.64] ;  /* 0x00000006020b7981 */ /* 0x002f68000c1e1900 */
[----:B-----5:R0:W-:Y:S04]  /*0350*/  REDG.E.ADD.F32.FTZ.RN.STRONG.GPU desc[UR6][R4.64+0x14], R11 ;  /* 0x0000140b040079a6 */ /* 0x0201e8000c12f306 */
[----:B--2---:R-:W2:Y:S01]  /*0360*/  LDG.E R13, desc[UR6][R2.64] ;  /* 0x00000006020d7981 */ /* 0x004ea2000c1e1900 */
[----:B------:R-:W-:-:S04]  /*0370*/  IADD3 R7, PT, PT, R7, 0x10, RZ ;  /* 0x0000001007077810 */ /* 0x000fc80007ffe0ff */
[----:B------:R-:W-:Y:S01]  /*0380*/  ISETP.NE.AND P1, PT, R7, RZ, PT ;  /* 0x000000ff0700720c */ /* 0x000fe20003f25270 */
[----:B--2---:R0:W-:Y:S04]  /*0390*/  REDG.E.ADD.F32.FTZ.RN.STRONG.GPU desc[UR6][R4.64+0x18], R13 ;  /* 0x0000180d040079a6 */ /* 0x0041e8000c12f306 */
[----:B---3--:R-:W2:Y:S01]  /*03a0*/  LDG.E R15, desc[UR6][R2.64] ;  /* 0x00000006020f7981 */ /* 0x008ea2000c1e1900 */
[----:B------:R-:W-:-:S05]  /*03b0*/  IADD3 R8, P2, PT, R4, 0x40, RZ ;  /* 0x0000004004087810 */ /* 0x000fca0007f5e0ff */
[----:B----4-:R-:W-:Y:S01]  /*03c0*/  IMAD.X R17, RZ, RZ, R5, P2 ;  /* 0x000000ffff117224 */ /* 0x010fe200010e0605 */
[----:B--2---:R0:W-:Y:S01]  /*03d0*/  REDG.E.ADD.F32.FTZ.RN.STRONG.GPU desc[UR6][R4.64+0x1c], R15 ;  /* 0x00001c0f040079a6 */ /* 0x0041e2000c12f306 */
[----:B------:R-:W-:Y:S06]  /*03e0*/  @P1 BRA `(.L_x_4) ;  /* 0xfffffffc00641947 */ /* 0x000fec000383ffff */
.L_x_3:
[----:B------:R-:W-:Y:S05]  /*03f0*/  @!P0 EXIT ;  /* 0x000000000000894d */ /* 0x000fea0003800000 */
[----:B------:R-:W-:Y:S02]  /*0400*/  ISETP.GE.U32.AND P0, PT, R10, 0x8, PT ;  /* 0x000000080a00780c */ /* 0x000fe40003f06070 */
[----:B------:R-:W-:-:S04]  /*0410*/  LOP3.LUT R8, R6, 0x7, RZ, 0xc0, !PT ;  /* 0x0000000706087812 */ /* 0x000fc800078ec0ff */
[----:B------:R-:W-:-:S07]  /*0420*/  ISETP.NE.AND P1, PT, R8, RZ, PT ;  /* 0x000000ff0800720c */ /* 0x000fce0003f25270 */
[----:B------:R-:W-:Y:S06]  /*0430*/  @!P0 BRA `(.L_x_5) ;  /* 0x00000000004c8947 */ /* 0x000fec0003800000 */
[----:B------:R-:W2:Y:S01]  /*0440*/  LDG.E R7, desc[UR6][R2.64] ;  /* 0x0000000602077981 */ /* 0x000ea2000c1e1900 */
[----:B0-----:R-:W0:Y:S02]  /*0450*/  LDC.64 R4, c[0x0][0x390] ;  /* 0x0000e400ff047b82 */ /* 0x001e240000000a00 */
[----:B0-----:R-:W-:-:S05]  /*0460*/  IMAD.WIDE.U32 R4, R0, 0x4, R4 ;  /* 0x0000000400047825 */ /* 0x001fca00078e0004 */
[----:B--2---:R0:W-:Y:S04]  /*0470*/  REDG.E.ADD.F32.FTZ.RN.STRONG.GPU desc[UR6][R4.64], R7 ;  /* 0x00000007040079a6 */ /* 0x0041e8000c12f306 */
[----:B------:R-:W2:Y:S04]  /*0480*/  LDG.E R9, desc[UR6][R2.64] ;  /* 0x0000000602097981 */ /* 0x000ea8000c1e1900 */
[----:B--2---:R1:W-:Y:S04]  /*0490*/  REDG.E.ADD.F32.FTZ.RN.STRONG.GPU desc[UR6][R4.64+0x4], R9 ;  /* 0x00000409040079a6 */ /* 0x0043e8000c12f306 */
[----:B------:R-:W2:Y:S04]  /*04a0*/  LDG.E R11, desc[UR6][R2.64] ;  /* 0x00000006020b7981 */ /* 0x000ea8000c1e1900 */
[----:B--2---:R2:W-:Y:S04]  /*04b0*/  REDG.E.ADD.F32.FTZ.RN.STRONG.GPU desc[UR6][R4.64+0x8], R11 ;  /* 0x0000080b040079a6 */ /* 0x0045e8000c12f306 */
[----:B------:R-:W3:Y:S04]  /*04c0*/  LDG.E R13, desc[UR6][R2.64] ;  /* 0x00000006020d7981 */ /* 0x000ee8000c1e1900 */
[----:B---3--:R2:W-:Y:S04]  /*04d0*/  REDG.E.ADD.F32.FTZ.RN.STRONG.GPU desc[UR6][R4.64+0xc], R13 ;  /* 0x00000c0d040079a6 */ /* 0x0085e8000c12f306 */
[----:B------:R-:W3:Y:S04]  /*04e0*/  LDG.E R15, desc[UR6][R2.64] ;  /* 0x00000006020f7981 */ /* 0x000ee8000c1e1900 */
[----:B---3--:R2:W-:Y:S04]  /*04f0*/  REDG.E.ADD.F32.FTZ.RN.STRONG.GPU desc[UR6][R4.64+0x10], R15 ;  /* 0x0000100f040079a6 */ /* 0x0085e8000c12f306 */
[----:B------:R-:W3:Y:S04]  /*0500*/  LDG.E R17, desc[UR6][R2.64] ;  /* 0x0000000602117981 */ /* 0x000ee8000c1e1900 */
[----:B---3--:R2:W-:Y:S04]  /*0510*/  REDG.E.ADD.F32.FTZ.RN.STRONG.GPU desc[UR6][R4.64+0x14], R17 ;  /* 0x00001411040079a6 */ /* 0x0085e8000c12f306 */
[----:B0-----:R-:W3:Y:S04]  /*0520*/  LDG.E R7, desc[UR6][R2.64] ;  /* 0x0000000602077981 */ /* 0x001ee8000c1e1900 */
[----:B---3--:R2:W-:Y:S04]  /*0530*/  REDG.E.ADD.F32.FTZ.RN.STRONG.GPU desc[UR6][R4.64+0x18], R7 ;  /* 0x00001807040079a6 */ /* 0x0085e8000c12f306 */
[----:B-1----:R-:W3:Y:S01]  /*0540*/  LDG.E R9, desc[UR6][R2.64] ;  /* 0x0000000602097981 */ /* 0x002ee2000c1e1900 */
[----:B------:R-:W-:-:S03]  /*0550*/  VIADD R0, R0, 0x8 ;  /* 0x0000000800007836 */ /* 0x000fc60000000000 */
[----:B---3--:R2:W-:Y:S04]  /*0560*/  REDG.E.ADD.F32.FTZ.RN.STRONG.GPU desc[UR6][R4.64+0x1c], R9 ;  /* 0x00001c09040079a6 */ /* 0x0085e8000c12f306 */
.L_x_5:
[----:B------:R-:W-:Y:S05]  /*0570*/  @!P1 EXIT ;  /* 0x000000000000994d */ /* 0x000fea0003800000 */
[----:B------:R-:W-:Y:S02]  /*0580*/  ISETP.GE.U32.AND P0, PT, R8, 0x4, PT ;  /* 0x000000040800780c */ /* 0x000fe40003f06070 */
[----:B------:R-:W-:-:S04]  /*0590*/  LOP3.LUT R6, R6, 0x3, RZ, 0xc0, !PT ;  /* 0x0000000306067812 */ /* 0x000fc800078ec0ff */
[----:B------:R-:W-:-:S07]  /*05a0*/  ISETP.NE.AND P1, PT, R6, RZ, PT ;  /* 0x000000ff0600720c */ /* 0x000fce0003f25270 */
[----:B------:R-:W-:Y:S06]  /*05b0*/  @!P0 BRA `(.L_x_6) ;  /* 0x00000000002c8947 */ /* 0x000fec0003800000 */
[----:B--2---:R-:W2:Y:S01]  /*05c0*/  LDG.E R7, desc[UR6][R2.64] ;  /* 0x0000000602077981 */ /* 0x004ea2000c1e1900 */
[----:B0-----:R-:W0:Y:S02]  /*05d0*/  LDC.64 R4, c[0x0][0x390] ;  /* 0x0000e400ff047b82 */ /* 0x001e240000000a00 */
[----:B0-----:R-:W-:-:S05]  /*05e0*/  IMAD.WIDE.U32 R4, R0, 0x4, R4 ;  /* 0x0000000400047825 */ /* 0x001fca00078e0004 */
[----:B--2---:R1:W-:Y:S04]  /*05f0*/  REDG.E.ADD.F32.FTZ.RN.STRONG.GPU desc[UR6][R4.64], R7 ;  /* 0x00000007040079a6 */ /* 0x0043e8000c12f306 */
[----:B------:R-:W2:Y:S04]  /*0600*/  LDG.E R9, desc[UR6][R2.64] ;  /* 0x0000000602097981 */ /* 0x000ea8000c1e1900 */
[----:B--2---:R1:W-:Y:S04]  /*0610*/  REDG.E.ADD.F32.FTZ.RN.STRONG.GPU desc[UR6][R4.64+0x4], R9 ;  /* 0x00000409040079a6 */ /* 0x0043e8000c12f306 */
[----:B------:R-:W2:Y:S04]  /*0620*/  LDG.E R11, desc[UR6][R2.64] ;  /* 0x00000006020b7981 */ /* 0x000ea8000c1e1900 */
[----:B--2---:R1:W-:Y:S04]  /*0630*/  REDG.E.ADD.F32.FTZ.RN.STRONG.GPU desc[UR6][R4.64+0x8], R11 ;  /* 0x0000080b040079a6 */ /* 0x0043e8000c12f306 */
[----:B------:R-:W2:Y:S01]  /*0640*/  LDG.E R13, desc[UR6][R2.64] ;  /* 0x00000006020d7981 */ /* 0x000ea2000c1e1900 */
[----:B------:R-:W-:-:S03]  /*0650*/  VIADD R0, R0, 0x4 ;  /* 0x0000000400007836 */ /* 0x000fc60000000000 */
[----:B--2---:R1:W-:Y:S04]  /*0660*/  REDG.E.ADD.F32.FTZ.RN.STRONG.GPU desc[UR6][R4.64+0xc], R13 ;  /* 0x00000c0d040079a6 */ /* 0x0043e8000c12f306 */
.L_x_6:
[----:B------:R-:W-:Y:S05]  /*0670*/  @!P1 EXIT ;  /* 0x000000000000994d */ /* 0x000fea0003800000 */
[----:B012---:R-:W0:Y:S01]  /*0680*/  LDC.64 R4, c[0x0][0x390] ;  /* 0x0000e400ff047b82 */ /* 0x007e220000000a00 */
[----:B------:R-:W-:Y:S01]  /*0690*/  IADD3 R6, PT, PT, -R6, RZ, RZ ;  /* 0x000000ff06067210 */ /* 0x000fe20007ffe1ff */
[----:B0-----:R-:W-:-:S07]  /*06a0*/  IMAD.WIDE.U32 R4, R0, 0x4, R4 ;  /* 0x0000000400047825 */ /* 0x001fce00078e0004 */
.L_x_7:
[----:B------:R-:W2:Y:S01]  /*06b0*/  LDG.E R7, desc[UR6][R2.64] ;  /* 0x0000000602077981 */ /* 0x000ea2000c1e1900 */
[----:B------:R-:W-:-:S05]  /*06c0*/  VIADD R6, R6, 0x1 ;  /* 0x0000000106067836 */ /* 0x000fca0000000000 */
[----:B------:R-:W-:Y:S01]  /*06d0*/  ISETP.NE.AND P0, PT, R6, RZ, PT ;  /* 0x000000ff0600720c */ /* 0x000fe20003f05270 */
[----:B--2---:R0:W-:Y:S02]  /*06e0*/  REDG.E.ADD.F32.FTZ.RN.STRONG.GPU desc[UR6][R4.64], R7 ;  /* 0x00000007040079a6 */ /* 0x0041e4000c12f306 */
[----:B0-----:R-:W-:-:S05]  /*06f0*/  IADD3 R4, P1, PT, R4, 0x4, RZ ;  /* 0x0000000404047810 */ /* 0x001fca0007f3e0ff */
[----:B------:R-:W-:-:S05]  /*0700*/  IMAD.X R5, RZ, RZ, R5, P1 ;  /* 0x000000ffff057224 */ /* 0x000fca00008e0605 */
[----:B------:R-:W-:Y:S05]  /*0710*/  @P0 BRA `(.L_x_7) ;  /* 0xfffffffc00e40947 */ /* 0x000fea000383ffff */
[----:B------:R-:W-:Y:S05]  /*0720*/  EXIT ;  /* 0x000000000000794d */ /* 0x000fea0003800000 */
.L_x_8:
        /* <DEDUP_REMOVED lines=13> */
.L_x_12:


//--------------------- .text._Z4initv            --------------------------
	.section	.text._Z4initv,"ax",@progbits
	.align	128
        .global         _Z4initv
        .type           _Z4initv,@function
        .size           _Z4initv,(.L_x_13 - _Z4initv)
        .other          _Z4initv,@"STO_CUDA_ENTRY STV_DEFAULT"
_Z4initv:
.text._Z4initv:
[----:B------:R-:W-:Y:S01]  /*0000*/  LDC R1, c[0x0][0x37c] ;  /* 0x0000df00ff017b82 */ /* 0x000fe20000000800 */
[----:B------:R-:W-:Y:S05]  /*0010*/  EXIT ;  /* 0x000000000000794d */ /* 0x000fea0003800000 */
.L_x_9:
        /* <DEDUP_REMOVED lines=14> */
.L_x_13:


//--------------------- .nv.shared.reserved.0     --------------------------
	.section	.nv.shared.reserved.0,"aw",@nobits
	.weak		__nv_reservedSMEM_offset_0_alias
	.size		__nv_reservedSMEM_offset_0_alias, 0, 64
	.other		__nv_reservedSMEM_offset_0_alias,@"STO_CUDA_RESERVED_SHARED STV_DEFAULT"
__nv_reservedSMEM_offset_0_alias:
	.zero		0
	.zero		64


//--------------------- .nv.global                --------------------------
	.section	.nv.global,"aw",@nobits
.nv.global:
	.type		_ZN34_INTERNAL_b7dedcdd_4_k_cu__Z4initv6thrust24THRUST_300001_SM_1000_NS12placeholders2_8E,@object
	.size		_ZN34_INTERNAL_b7dedcdd_4_k_cu__Z4initv6thrust24THRUST_300001_SM_1000_NS12placeholders2_8E,(_ZN34_INTERNAL_b7dedcdd_4_k_cu__Z4initv4cuda3std3__436_GLOBAL__N__b7dedcdd_4_k_cu__Z4initv6ignoreE - _ZN34_INTERNAL_b7dedcdd_4_k_cu__Z4initv6thrust24THRUST_300001_SM_1000_NS12placeholders2_8E)
_ZN34_INTERNAL_b7dedcdd_4_k_cu__Z4initv6thrust24THRUST_300001_SM_1000_NS12placeholders2_8E:
	.zero		1
	.type		_ZN34_INTERNAL_b7dedcdd_4_k_cu__Z4initv4cuda3std3__436_GLOBAL__N__b7dedcdd_4_k_cu__Z4initv6ignoreE,@object
	.size		_ZN34_INTERNAL_b7dedcdd_4_k_cu__Z4initv4cuda3std3__436_GLOBAL__N__b7dedcdd_4_k_cu__Z4initv6ignoreE,(_ZN34_INTERNAL_b7dedcdd_4_k_cu__Z4initv4cuda3std6ranges3__45__cpo4dataE - _ZN34_INTERNAL_b7dedcdd_4_k_cu__Z4initv4cuda3std3__436_GLOBAL__N__b7dedcdd_4_k_cu__Z4initv6ignoreE)
_ZN34_INTERNAL_b7dedcdd_4_k_cu__Z4initv4cuda3std3__436_GLOBAL__N__b7dedcdd_4_k_cu__Z4initv6ignoreE:
	.zero		1
	.type		_ZN34_INTERNAL_b7dedcdd_4_k_cu__Z4initv4cuda3std6ranges3__45__cpo4dataE,@object
	.size		_ZN34_INTERNAL_b7dedcdd_4_k_cu__Z4initv4cuda3std6ranges3__45__cpo4dataE,(_ZN34_INTERNAL_b7dedcdd_4_k_cu__Z4initv6thrust24THRUST_300001_SM_1000_NS6system3cpp3parE - _ZN34_INTERNAL_b7dedcdd_4_k_cu__Z4initv4cuda3std6ranges3__45__cpo4dataE)
_ZN34_INTERNAL_b7dedcdd_4_k_cu__Z4initv4cuda3std6ranges3__45__cpo4dataE:
	.zero		1
	.type		_ZN34_INTERNAL_b7dedcdd_4_k_cu__Z4initv6thrust24THRUST_300001_SM_1000_NS6system3cpp3parE,@object
	.size		_ZN34_INTERNAL_b7dedcdd_4_k_cu__Z4initv6thrust24THRUST_300001_SM_1000_NS6system3cpp3parE,(_ZN34_INTERNAL_b7dedcdd_4_k_cu__Z4initv4cuda3std3__45__cpo5beginE - _ZN34_INTERNAL_b7dedcdd_4_k_cu__Z4initv6thrust24THRUST_300001_SM_1000_NS6system3cpp3parE)
_ZN34_INTERNAL_b7dedcdd_4_k_cu__Z4initv6thrust24THRUST_300001_SM_1000_NS6system3cpp3parE:
	.zero		1
	.type		_ZN34_INTERNAL_b7dedcdd_4_k_cu__Z4initv4cuda3std3__45__cpo5beginE,@object
	.size		_ZN34_INTERNAL_b7dedcdd_4_k_cu__Z4initv4cuda3std3__45__cpo5beginE,(_ZN34_INTERNAL_b7dedcdd_4_k_cu__Z4initv4cuda3std6ranges3__45__cpo5beginE - _ZN34_INTERNAL_b7dedcdd_4_k_cu__Z4initv4cuda3std3__45__cpo5beginE)
_ZN34_INTERNAL_b7dedcdd_4_k_cu__Z4initv4cuda3std3__45__cpo5beginE:
	.zero		1
	.type		_ZN34_INTERNAL_b7dedcdd_4_k_cu__Z4initv4cuda3std6ranges3__45__cpo5beginE,@object
	.size		_ZN34_INTERNAL_b7dedcdd_4_k_cu__Z4initv4cuda3std6ranges3__45__cpo5beginE,(_ZN34_INTERNAL_b7dedcdd_4_k_cu__Z4initv6thrust24THRUST_300001_SM_1000_NS6deviceE - _ZN34_INTERNAL_b7dedcdd_4_k_cu__Z4initv4cuda3std6ranges3__45__cpo5beginE)
_ZN34_INTERNAL_b7dedcdd_4_k_cu__Z4initv4cuda3std6ranges3__45__cpo5beginE:
	.zero		1
	.type		_ZN34_INTERNAL_b7dedcdd_4_k_cu__Z4initv6thrust24THRUST_300001_SM_1000_NS6deviceE,@object
	.size		_ZN34_INTERNAL_b7dedcdd_4_k_cu__Z4initv6thrust24THRUST_300001_SM_1000_NS6deviceE,(_ZN34_INTERNAL_b7dedcdd_4_k_cu__Z4initv4cuda3std3__47nulloptE - _ZN34_INTERNAL_b7dedcdd_4_k_cu__Z4initv6thrust24THRUST_300001_SM_1000_NS6deviceE)
_ZN34_INTERNAL_b7dedcdd_4_k_cu__Z4initv6thrust24THRUST_300001_SM_1000_NS6deviceE:
	.zero		1
	.type		_ZN34_INTERNAL_b7dedcdd_4_k_cu__Z4initv4cuda3std3__47nulloptE,@object
	.size		_ZN34_INTERNAL_b7dedcdd_4_k_cu__Z4initv4cuda3std3__47nulloptE,(_ZN34_INTERNAL_b7dedcdd_4_k_cu__Z4initv4cuda3std6ranges3__45__cpo8distanceE - _ZN34_INTERNAL_b7dedcdd_4_k_cu__Z4initv4cuda3std3__47nulloptE)
_ZN34_INTERNAL_b7dedcdd_4_k_cu__Z4initv4cuda3std3__47nulloptE:
	.zero		1
	.type		_ZN34_INTERNAL_b7dedcdd_4_k_cu__Z4initv4cuda3std6ranges3__45__cpo8distanceE,@object
	.size		_ZN34_INTERNAL_b7dedcdd_4_k_cu__Z4initv4cuda3std6ranges3__45__cpo8distanceE,(_ZN34_INTERNAL_b7dedcdd_4_k_cu__Z4initv6thrust24THRUST_300001_SM_1000_NS12placeholders2_4E - _ZN34_INTERNAL_b7dedcdd_4_k_cu__Z4initv4cuda3std6ranges3__45__cpo8distanceE)
_ZN34_INTERNAL_b7dedcdd_4_k_cu__Z4initv4cuda3std6ranges3__45__cpo8distanceE:
	.zero		1
	.type		_ZN34_INTERNAL_b7dedcdd_4_k_cu__Z4initv6thrust24THRUST_300001_SM_1000_NS12placeholders2_4E,@object
	.size		_ZN34_INTERNAL_b7dedcdd_4_k_cu__Z4initv6thrust24THRUST_300001_SM_1000_NS12placeholders2_4E,(_ZN34_INTERNAL_b7dedcdd_4_k_cu__Z4initv4cuda3std3__45__cpo6rbeginE - _ZN34_INTERNAL_b7dedcdd_4_k_cu__Z4initv6thrust24THRUST_300001_SM_1000_NS12placeholders2_4E)
_ZN34_INTERNAL_b7dedcdd_4_k_cu__Z4initv6thrust24THRUST_300001_SM_1000_NS12placeholders2_4E:
	.zero		1
	.type		_ZN34_INTERNAL_b7dedcdd_4_k_cu__Z4initv4cuda3std3__45__cpo6rbeginE,@object
	.size		_ZN34_INTERNAL_b7dedcdd_4_k_cu__Z4initv4cuda3std3__45__cpo6rbeginE,(_ZN34_INTERNAL_b7dedcdd_4_k_cu__Z4initv4cuda3std6ranges3__45__cpo7advanceE - _ZN34_INTERNAL_b7dedcdd_4_k_cu__Z4initv4cuda3std3__45__cpo6rbeginE)
_ZN34_INTERNAL_b7dedcdd_4_k_cu__Z4initv4cuda3std3__45__cpo6rbeginE:
	.zero		1
	.type		_ZN34_INTERNAL_b7dedcdd_4_k_cu__Z4initv4cuda3std6ranges3__45__cpo7advanceE,@object
	.size		_ZN34_INTERNAL_b7dedcdd_4_k_cu__Z4initv4cuda3std6ranges3__45__cpo7advanceE,(_ZN34_INTERNAL_b7dedcdd_4_k_cu__Z4initv6thrust24THRUST_300001_SM_1000_NS12placeholders3_10E - _ZN34_INTERNAL_b7dedcdd_4_k_cu__Z4initv4cuda3std6ranges3__45__cpo7advanceE)
_ZN34_INTERNAL_b7dedcdd_4_k_cu__Z4initv4cuda3std6ranges3__45__cpo7advanceE:
	.zero		1
	.type		_ZN34_INTERNAL_b7dedcdd_4_k_cu__Z4initv6thrust24THRUST_300001_SM_1000_NS12placeholders3_10E,@object
	.size		_ZN34_INTERNAL_b7dedcdd_4_k_cu__Z4initv6thrust24THRUST_300001_SM_1000_NS12placeholders3_10E,(_ZN34_INTERNAL_b7dedcdd_4_k_cu__Z4initv4cuda3std3__48in_placeE - _ZN34_INTERNAL_b7dedcdd_4_k_cu__Z4initv6thrust24THRUST_300001_SM_1000_NS12placeholders3_10E)
_ZN34_INTERNAL_b7dedcdd_4_k_cu__Z4initv6thrust24THRUST_300001_SM_1000_NS12placeholders3_10E:
	.zero		1
	.type		_ZN34_INTERNAL_b7dedcdd_4_k_cu__Z4initv4cuda3std3__48in_placeE,@object
	.size		_ZN34_INTERNAL_b7dedcdd_4_k_cu__Z4initv4cuda3std3__48in_placeE,(_ZN34_INTERNAL_b7dedcdd_4_k_cu__Z4initv4cuda3std6ranges3__45__cpo4sizeE - _ZN34_INTERNAL_b7dedcdd_4_k_cu__Z4initv4cuda3std3__48in_placeE)
_ZN34_INTERNAL_b7dedcdd_4_k_cu__Z4initv4cuda3std3__48in_placeE:
	.zero		1
	.type		_ZN34_INTERNAL_b7dedcdd_4_k_cu__Z4initv4cuda3std6ranges3__45__cpo4sizeE,@object
	.size		_ZN34_INTERNAL_b7dedcdd_4_k_cu__Z4initv4cuda3std6ranges3__45__cpo4sizeE,(_ZN34_INTERNAL_b7dedcdd_4_k_cu__Z4initv6thrust24THRUST_300001_SM_1000_NS12placeholders2_2E - _ZN34_INTERNAL_b7dedcdd_4_k_cu__Z4initv4cuda3std6ranges3__45__cpo4sizeE)
_ZN34_INTERNAL_b7dedcdd_4_k_cu__Z4initv4cuda3std6ranges3__45__cpo4sizeE:
	.zero		1
	.type		_ZN34_INTERNAL_b7dedcdd_4_k_cu__Z4initv6thrust24THRUST_300001_SM_1000_NS12placeholders2_2E,@object
	.size		_ZN34_INTERNAL_b7dedcdd_4_k_cu__Z4initv6thrust24THRUST_300001_SM_1000_NS12placeholders2_2E,(_ZN34_INTERNAL_b7dedcdd_4_k_cu__Z4initv4cuda3std3__45__cpo6cbeginE - _ZN34_INTERNAL_b7dedcdd_4_k_cu__Z4initv6thrust24THRUST_300001_SM_1000_NS12placeholders2_2E)
_ZN34_INTERNAL_b7dedcdd_4_k_cu__Z4initv6thrust24THRUST_300001_SM_1000_NS12placeholders2_2E:
	.zero		1
	.type		_ZN34_INTERNAL_b7dedcdd_4_k_cu__Z4initv4cuda3std3__45__cpo6cbeginE,@object
	.size		_ZN34_INTERNAL_b7dedcdd_4_k_cu__Z4initv4cuda3std3__45__cpo6cbeginE,(_ZN34_INTERNAL_b7dedcdd_4_k_cu__Z4initv4cuda3std6ranges3__45__cpo6cbeginE - _ZN34_INTERNAL_b7dedcdd_4_k_cu__Z4initv4cuda3std3__45__cpo6cbeginE)
_ZN34_INTERNAL_b7dedcdd_4_k_cu__Z4initv4cuda3std3__45__cpo6cbeginE:
	.zero		1
	.type		_ZN34_INTERNAL_b7dedcdd_4_k_cu__Z4initv4cuda3std6ranges3__45__cpo6cbeginE,@object
	.size		_ZN34_INTERNAL_b7dedcdd_4_k_cu__Z4initv4cuda3std6ranges3__45__cpo6cbeginE,(_ZN34_INTERNAL_b7dedcdd_4_k_cu__Z4initv6thrust24THRUST_300001_SM_1000_NS12placeholders2_6E - _ZN34_INTERNAL_b7dedcdd_4_k_cu__Z4initv4cuda3std6ranges3__45__cpo6cbeginE)
_ZN34_INTERNAL_b7dedcdd_4_k_cu__Z4initv4cuda3std6ranges3__45__cpo6cbeginE:
	.zero		1
	.type		_ZN34_INTERNAL_b7dedcdd_4_k_cu__Z4initv6thrust24THRUST_300001_SM_1000_NS12placeholders2_6E,@object
	.size		_ZN34_INTERNAL_b7dedcdd_4_k_cu__Z4initv6thrust24THRUST_300001_SM_1000_NS12placeholders2_6E,(_ZN34_INTERNAL_b7dedcdd_4_k_cu__Z4initv4cuda3std3__45__cpo7crbeginE - _ZN34_INTERNAL_b7dedcdd_4_k_cu__Z4initv6thrust24THRUST_300001_SM_1000_NS12placeholders2_6E)
_ZN34_INTERNAL_b7dedcdd_4_k_cu__Z4initv6thrust24THRUST_300001_SM_1000_NS12placeholders2_6E:
	.zero		1
	.type		_ZN34_INTERNAL_b7dedcdd_4_k_cu__Z4initv4cuda3std3__45__cpo7crbeginE,@object
	.size		_ZN34_INTERNAL_b7dedcdd_4_k_cu__Z4initv4cuda3std3__45__cpo7crbeginE,(_ZN34_INTERNAL_b7dedcdd_4_k_cu__Z4initv4cuda3std6ranges3__45__cpo4nextE - _ZN34_INTERNAL_b7dedcdd_4_k_cu__Z4initv4cuda3std3__45__cpo7crbeginE)
_ZN34_INTERNAL_b7dedcdd_4_k_cu__Z4initv4cuda3std3__45__cpo7crbeginE:
	.zero		1
	.type		_ZN34_INTERNAL_b7dedcdd_4_k_cu__Z4initv4cuda3std6ranges3__45__cpo4nextE,@object
	.size		_ZN34_INTERNAL_b7dedcdd_4_k_cu__Z4initv4cuda3std6ranges3__45__cpo4nextE,(_ZN34_INTERNAL_b7dedcdd_4_k_cu__Z4initv4cuda3std6ranges3__45__cpo4swapE - _ZN34_INTERNAL_b7dedcdd_4_k_cu__Z4initv4cuda3std6ranges3__45__cpo4nextE)
_ZN34_INTERNAL_b7dedcdd_4_k_cu__Z4initv4cuda3std6ranges3__45__cpo4nextE:
	.zero		1
	.type		_ZN34_INTERNAL_b7dedcdd_4_k_cu__Z4initv4cuda3std6ranges3__45__cpo4swapE,@object
	.size		_ZN34_INTERNAL_b7dedcdd_4_k_cu__Z4initv4cuda3std6ranges3__45__cpo4swapE,(_ZN34_INTERNAL_b7dedcdd_4_k_cu__Z4initv6thrust24THRUST_300001_SM_1000_NS8cuda_cub10par_nosyncE - _ZN34_INTERNAL_b7dedcdd_4_k_cu__Z4initv4cuda3std6ranges3__45__cpo4swapE)
_ZN34_INTERNAL_b7dedcdd_4_k_cu__Z4initv4cuda3std6ranges3__45__cpo4swapE:
	.zero		1
	.type		_ZN34_INTERNAL_b7dedcdd_4_k_cu__Z4initv6thrust24THRUST_300001_SM_1000_NS8cuda_cub10par_nosyncE,@object
	.size		_ZN34_INTERNAL_b7dedcdd_4_k_cu__Z4initv6thrust24THRUST_300001_SM_1000_NS8cuda_cub10par_nosyncE,(_ZN34_INTERNAL_b7dedcdd_4_k_cu__Z4initv6thrust24THRUST_300001_SM_1000_NS3seqE - _ZN34_INTERNAL_b7dedcdd_4_k_cu__Z4initv6thrust24THRUST_300001_SM_1000_NS8cuda_cub10par_nosyncE)
_ZN34_INTERNAL_b7dedcdd_4_k_cu__Z4initv6thrust24THRUST_300001_SM_1000_NS8cuda_cub10par_nosyncE:
	.zero		1
	.type		_ZN34_INTERNAL_b7dedcdd_4_k_cu__Z4initv6thrust24THRUST_300001_SM_1000_NS3seqE,@object
	.size		_ZN34_INTERNAL_b7dedcdd_4_k_cu__Z4initv6thrust24THRUST_300001_SM_1000_NS3seqE,(_ZN34_INTERNAL_b7dedcdd_4_k_cu__Z4initv4cuda3std3__420unreachable_sentinelE - _ZN34_INTERNAL_b7dedcdd_4_k_cu__Z4initv6thrust24THRUST_300001_SM_1000_NS3seqE)
_ZN34_INTERNAL_b7dedcdd_4_k_cu__Z4initv6thrust24THRUST_300001_SM_1000_NS3seqE:
	.zero		1
	.type		_ZN34_INTERNAL_b7dedcdd_4_k_cu__Z4initv4cuda3std3__420unreachable_sentinelE,@object
	.size		_ZN34_INTERNAL_b7dedcdd_4_k_cu__Z4initv4cuda3std3__420unreachable_sentinelE,(_ZN34_INTERNAL_b7dedcdd_4_k_cu__Z4initv4cuda3std6ranges3__45__cpo5ssizeE - _ZN34_INTERNAL_b7dedcdd_4_k_cu__Z4initv4cuda3std3__420unreachable_sentinelE)
_ZN34_INTERNAL_b7dedcdd_4_k_cu__Z4initv4cuda3std3__420unreachable_sentinelE:
	.zero		1
	.type		_ZN34_INTERNAL_b7dedcdd_4_k_cu__Z4initv4cuda3std6ranges3__45__cpo5ssizeE,@object
	.size		_ZN34_INTERNAL_b7dedcdd_4_k_cu__Z4initv4cuda3std6ranges3__45__cpo5ssizeE,(_ZN34_INTERNAL_b7dedcdd_4_k_cu__Z4initv6thrust24THRUST_300001_SM_1000_NS12placeholders2_3E - _ZN34_INTERNAL_b7dedcdd_4_k_cu__Z4initv4cuda3std6ranges3__45__cpo5ssizeE)
_ZN34_INTERNAL_b7dedcdd_4_k_cu__Z4initv4cuda3std6ranges3__45__cpo5ssizeE:
	.zero		1
	.type		_ZN34_INTERNAL_b7dedcdd_4_k_cu__Z4initv6thrust24THRUST_300001_SM_1000_NS12placeholders2_3E,@object
	.size		_ZN34_INTERNAL_b7dedcdd_4_k_cu__Z4initv6thrust24THRUST_300001_SM_1000_NS12placeholders2_3E,(_ZN34_INTERNAL_b7dedcdd_4_k_cu__Z4initv4cuda3std3__45__cpo4cendE - _ZN34_INTERNAL_b7dedcdd_4_k_cu__Z4initv6thrust24THRUST_300001_SM_1000_NS12placeholders2_3E)
_ZN34_INTERNAL_b7dedcdd_4_k_cu__Z4initv6thrust24THRUST_300001_SM_1000_NS12placeholders2_3E:
	.zero		1
	.type		_ZN34_INTERNAL_b7dedcdd_4_k_cu__Z4initv4cuda3std3__45__cpo4cendE,@object
	.size		_ZN34_INTERNAL_b7dedcdd_4_k_cu__Z4initv4cuda3std3__45__cpo4cendE,(_ZN34_INTERNAL_b7dedcdd_4_k_cu__Z4initv4cuda3std6ranges3__45__cpo4cendE - _ZN34_INTERNAL_b7dedcdd_4_k_cu__Z4initv4cuda3std3__45__cpo4cendE)
_ZN34_INTERNAL_b7dedcdd_4_k_cu__Z4initv4cuda3std3__45__cpo4cendE:
	.zero		1
	.type		_ZN34_INTERNAL_b7dedcdd_4_k_cu__Z4initv4cuda3std6ranges3__45__cpo4cendE,@object
	.size		_ZN34_INTERNAL_b7dedcdd_4_k_cu__Z4initv4cuda3std6ranges3__45__cpo4cendE,(_ZN34_INTERNAL_b7dedcdd_4_k_cu__Z4initv6thrust24THRUST_300001_SM_1000_NS12placeholders2_7E - _ZN34_INTERNAL_b7dedcdd_4_k_cu__Z4initv4cuda3std6ranges3__45__cpo4cendE)
_ZN34_INTERNAL_b7dedcdd_4_k_cu__Z4initv4cuda3std6ranges3__45__cpo4cendE:
	.zero		1
	.type		_ZN34_INTERNAL_b7dedcdd_4_k_cu__Z4initv6thrust24THRUST_300001_SM_1000_NS12placeholders2_7E,@object
	.size		_ZN34_INTERNAL_b7dedcdd_4_k_cu__Z4initv6thrust24THRUST_300001_SM_1000_NS12placeholders2_7E,(_ZN34_INTERNAL_b7dedcdd_4_k_cu__Z4initv4cuda3std3__45__cpo5crendE - _ZN34_INTERNAL_b7dedcdd_4_k_cu__Z4initv6thrust24THRUST_300001_SM_1000_NS12placeholders2_7E)
_ZN34_INTERNAL_b7dedcdd_4_k_cu__Z4initv6thrust24THRUST_300001_SM_1000_NS12placeholders2_7E:
	.zero		1
	.type		_ZN34_INTERNAL_b7dedcdd_4_k_cu__Z4initv4cuda3std3__45__cpo5crendE,@object
	.size		_ZN34_INTERNAL_b7dedcdd_4_k_cu__Z4initv4cuda3std3__45__cpo5crendE,(_ZN34_INTERNAL_b7dedcdd_4_k_cu__Z4initv4cuda3std6ranges3__45__cpo4prevE - _ZN34_INTERNAL_b7dedcdd_4_k_cu__Z4initv4cuda3std3__45__cpo5crendE)
_ZN34_INTERNAL_b7dedcdd_4_k_cu__Z4initv4cuda3std3__45__cpo5crendE:
	.zero		1
	.type		_ZN34_INTERNAL_b7dedcdd_4_k_cu__Z4initv4cuda3std6ranges3__45__cpo4prevE,@object
	.size		_ZN34_INTERNAL_b7dedcdd_4_k_cu__Z4initv4cuda3std6ranges3__45__cpo4prevE,(_ZN34_INTERNAL_b7dedcdd_4_k_cu__Z4initv4cuda3std6ranges3__45__cpo9iter_moveE - _ZN34_INTERNAL_b7dedcdd_4_k_cu__Z4initv4cuda3std6ranges3__45__cpo4prevE)
_ZN34_INTERNAL_b7dedcdd_4_k_cu__Z4initv4cuda3std6ranges3__45__cpo4prevE:
	.zero		1
	.type		_ZN34_INTERNAL_b7dedcdd_4_k_cu__Z4initv4cuda3std6ranges3__45__cpo9iter_moveE,@object
	.size		_ZN34_INTERNAL_b7dedcdd_4_k_cu__Z4initv4cuda3std6ranges3__45__cpo9iter_moveE,(_ZN34_INTERNAL_b7dedcdd_4_k_cu__Z4initv6thrust24THRUST_300001_SM_1000_NS6system6detail10sequential3seqE - _ZN34_INTERNAL_b7dedcdd_4_k_cu__Z4initv4cuda3std6ranges3__45__cpo9iter_moveE)
_ZN34_INTERNAL_b7dedcdd_4_k_cu__Z4initv4cuda3std6ranges3__45__cpo9iter_moveE:
	.zero		1
	.type		_ZN34_INTERNAL_b7dedcdd_4_k_cu__Z4initv6thrust24THRUST_300001_SM_1000_NS6system6detail10sequential3seqE,@object
	.size		_ZN34_INTERNAL_b7dedcdd_4_k_cu__Z4initv6thrust24THRUST_300001_SM_1000_NS6system6detail10sequential3seqE,(_ZN34_INTERNAL_b7dedcdd_4_k_cu__Z4initv6thrust24THRUST_300001_SM_1000_NS12placeholders2_9E - _ZN34_INTERNAL_b7dedcdd_4_k_cu__Z4initv6thrust24THRUST_300001_SM_1000_NS6system6detail10sequential3seqE)
_ZN34_INTERNAL_b7dedcdd_4_k_cu__Z4initv6thrust24THRUST_300001_SM_1000_NS6system6detail10sequential3seqE:
	.zero		1
	.type		_ZN34_INTERNAL_b7dedcdd_4_k_cu__Z4initv6thrust24THRUST_300001_SM_1000_NS12placeholders2_9E,@object
	.size		_ZN34_INTERNAL_b7dedcdd_4_k_cu__Z4initv6thrust24THRUST_300001_SM_1000_NS12placeholders2_9E,(_ZN34_INTERNAL_b7dedcdd_4_k_cu__Z4initv4cuda3std3__419piecewise_constructE - _ZN34_INTERNAL_b7dedcdd_4_k_cu__Z4initv6thrust24THRUST_300001_SM_1000_NS12placeholders2_9E)
_ZN34_INTERNAL_b7dedcdd_4_k_cu__Z4initv6thrust24THRUST_300001_SM_1000_NS12placeholders2_9E:
	.zero		1
	.type		_ZN34_INTERNAL_b7dedcdd_4_k_cu__Z4initv4cuda3std3__419piecewise_constructE,@object
	.size		_ZN34_INTERNAL_b7dedcdd_4_k_cu__Z4initv4cuda3std3__419piecewise_constructE,(_ZN34_INTERNAL_b7dedcdd_4_k_cu__Z4initv4cuda3std6ranges3__45__cpo5cdataE - _ZN34_INTERNAL_b7dedcdd_4_k_cu__Z4initv4cuda3std3__419piecewise_constructE)
_ZN34_INTERNAL_b7dedcdd_4_k_cu__Z4initv4cuda3std3__419piecewise_constructE:
	.zero		1
	.type		_ZN34_INTERNAL_b7dedcdd_4_k_cu__Z4initv4cuda3std6ranges3__45__cpo5cdataE,@object
	.size		_ZN34_INTERNAL_b7dedcdd_4_k_cu__Z4initv4cuda3std6ranges3__45__cpo5cdataE,(_ZN34_INTERNAL_b7dedcdd_4_k_cu__Z4initv6thrust24THRUST_300001_SM_1000_NS12placeholders2_1E - _ZN34_INTERNAL_b7dedcdd_4_k_cu__Z4initv4cuda3std6ranges3__45__cpo5cdataE)
_ZN34_INTERNAL_b7dedcdd_4_k_cu__Z4initv4cuda3std6ranges3__45__cpo5cdataE:
	.zero		1
	.type		_ZN34_INTERNAL_b7dedcdd_4_k_cu__Z4initv6thrust24THRUST_300001_SM_1000_NS12placeholders2_1E,@object
	.size		_ZN34_INTERNAL_b7dedcdd_4_k_cu__Z4initv6thrust24THRUST_300001_SM_1000_NS12placeholders2_1E,(_ZN34_INTERNAL_b7dedcdd_4_k_cu__Z4initv4cuda3std3__45__cpo3endE - _ZN34_INTERNAL_b7dedcdd_4_k_cu__Z4initv6thrust24THRUST_300001_SM_1000_NS12placeholders2_1E)
_ZN34_INTERNAL_b7dedcdd_4_k_cu__Z4initv6thrust24THRUST_300001_SM_1000_NS12placeholders2_1E:
	.zero		1
	.type		_ZN34_INTERNAL_b7dedcdd_4_k_cu__Z4initv4cuda3std3__45__cpo3endE,@object
	.size		_ZN34_INTERNAL_b7dedcdd_4_k_cu__Z4initv4cuda3std3__45__cpo3endE,(_ZN34_INTERNAL_b7dedcdd_4_k_cu__Z4initv4cuda3std6ranges3__45__cpo3endE - _ZN34_INTERNAL_b7dedcdd_4_k_cu__Z4initv4cuda3std3__45__cpo3endE)
_ZN34_INTERNAL_b7dedcdd_4_k_cu__Z4initv4cuda3std3__45__cpo3endE:
	.zero		1
	.type		_ZN34_INTERNAL_b7dedcdd_4_k_cu__Z4initv4cuda3std6ranges3__45__cpo3endE,@object
	.size		_ZN34_INTERNAL_b7dedcdd_4_k_cu__Z4initv4cuda3std6ranges3__45__cpo3endE,(_ZN34_INTERNAL_b7dedcdd_4_k_cu__Z4initv6thrust24THRUST_300001_SM_1000_NS12placeholders2_5E - _ZN34_INTERNAL_b7dedcdd_4_k_cu__Z4initv4cuda3std6ranges3__45__cpo3endE)
_ZN34_INTERNAL_b7dedcdd_4_k_cu__Z4initv4cuda3std6ranges3__45__cpo3endE:
	.zero		1
	.type		_ZN34_INTERNAL_b7dedcdd_4_k_cu__Z4initv6thrust24THRUST_300001_SM_1000_NS12placeholders2_5E,@object
	.size		_ZN34_INTERNAL_b7dedcdd_4_k_cu__Z4initv6thrust24THRUST_300001_SM_1000_NS12placeholders2_5E,(_ZN34_INTERNAL_b7dedcdd_4_k_cu__Z4initv4cuda3std3__45__cpo4rendE - _ZN34_INTERNAL_b7dedcdd_4_k_cu__Z4initv6thrust24THRUST_300001_SM_1000_NS12placeholders2_5E)
_ZN34_INTERNAL_b7dedcdd_4_k_cu__Z4initv6thrust24THRUST_300001_SM_1000_NS12placeholders2_5E:
	.zero		1
	.type		_ZN34_INTERNAL_b7dedcdd_4_k_cu__Z4initv4cuda3std3__45__cpo4rendE,@object
	.size		_ZN34_INTERNAL_b7dedcdd_4_k_cu__Z4initv4cuda3std3__45__cpo4rendE,(_ZN34_INTERNAL_b7dedcdd_4_k_cu__Z4initv4cuda3std6ranges3__45__cpo9iter_swapE - _ZN34_INTERNAL_b7dedcdd_4_k_cu__Z4initv4cuda3std3__45__cpo4rendE)
_ZN34_INTERNAL_b7dedcdd_4_k_cu__Z4initv4cuda3std3__45__cpo4rendE:
	.zero		1
	.type		_ZN34_INTERNAL_b7dedcdd_4_k_cu__Z4initv4cuda3std6ranges3__45__cpo9iter_swapE,@object
	.size		_ZN34_INTERNAL_b7dedcdd_4_k_cu__Z4initv4cuda3std6ranges3__45__cpo9iter_swapE,(_ZN34_INTERNAL_b7dedcdd_4_k_cu__Z4initv4cuda3std3__48unexpectE - _ZN34_INTERNAL_b7dedcdd_4_k_cu__Z4initv4cuda3std6ranges3__45__cpo9iter_swapE)
_ZN34_INTERNAL_b7dedcdd_4_k_cu__Z4initv4cuda3std6ranges3__45__cpo9iter_swapE:
	.zero		1
	.type		_ZN34_INTERNAL_b7dedcdd_4_k_cu__Z4initv4cuda3std3__48unexpectE,@object
	.size		_ZN34_INTERNAL_b7dedcdd_4_k_cu__Z4initv4cuda3std3__48unexpectE,(_ZN34_INTERNAL_b7dedcdd_4_k_cu__Z4initv6thrust24THRUST_300001_SM_1000_NS8cuda_cub3parE - _ZN34_INTERNAL_b7dedcdd_4_k_cu__Z4initv4cuda3std3__48unexpectE)
_ZN34_INTERNAL_b7dedcdd_4_k_cu__Z4initv4cuda3std3__48unexpectE:
	.zero		1
	.type		_ZN34_INTERNAL_b7dedcdd_4_k_cu__Z4initv6thrust24THRUST_300001_SM_1000_NS8cuda_cub3parE,@object
	.size		_ZN34_INTERNAL_b7dedcdd_4_k_cu__Z4initv6thrust24THRUST_300001_SM_1000_NS8cuda_cub3parE,(.L_29 - _ZN34_INTERNAL_b7dedcdd_4_k_cu__Z4initv6thrust24THRUST_300001_SM_1000_NS8cuda_cub3parE)
_ZN34_INTERNAL_b7dedcdd_4_k_cu__Z4initv6thrust24THRUST_300001_SM_1000_NS8cuda_cub3parE:
	.zero		1
.L_29:


//--------------------- .nv.constant0._ZN3cub18CUB_300001_SM_10006detail8for_each13static_kernelINS2_12policy_hub_t12policy_500_tEmN6thrust24THRUST_300001_SM_1000_NS8cuda_cub20__uninitialized_fill7functorINS7_10device_ptrIfEEfEEEEvT0_T1_ --------------------------
	.section	.nv.constant0._ZN3cub18CUB_300001_SM_10006detail8for_each13static_kernelINS2_12policy_hub_t12policy_500_tEmN6thrust24THRUST_300001_SM_1000_NS8cuda_cub20__uninitialized_fill7functorINS7_10device_ptrIfEEfEEEEvT0_T1_,"a",@progbits
	.sectionflags	@""
	.align	4
.nv.constant0._ZN3cub18CUB_300001_SM_10006detail8for_each13static_kernelINS2_12policy_hub_t12policy_500_tEmN6thrust24THRUST_300001_SM_1000_NS8cuda_cub20__uninitialized_fill7functorINS7_10device_ptrIfEEfEEEEvT0_T1_:
	.zero		920


//--------------------- .nv.constant0._ZN3cub18CUB_300001_SM_10006detail11EmptyKernelIvEEvv --------------------------
	.section	.nv.constant0._ZN3cub18CUB_300001_SM_10006detail11EmptyKernelIvEEvv,"a",@progbits
	.sectionflags	@""
	.align	4
.nv.constant0._ZN3cub18CUB_300001_SM_10006detail11EmptyKernelIvEEvv:
	.zero		896


//--------------------- .nv.constant0._Z10scatterSumiPfS_ --------------------------
	.section	.nv.constant0._Z10scatterSumiPfS_,"a",@progbits
	.sectionflags	@""
	.align	4
.nv.constant0._Z10scatterSumiPfS_:
	.zero		920


//--------------------- .nv.constant0._Z4initv    --------------------------
	.section	.nv.constant0._Z4initv,"a",@progbits
	.sectionflags	@""
	.align	4
.nv.constant0._Z4initv:
	.zero		896


//--------------------- SYMBOLS --------------------------

	.type		.nv.reservedSmem.offset0,@object
	.size		.nv.reservedSmem.offset0,0x4
